//
// Generated by NVIDIA NVVM Compiler
//
// Compiler Build ID: CL-36424714
// Cuda compilation tools, release 13.0, V13.0.88
// Based on NVVM 20.0.0
//

.version 9.0
.target sm_100
.address_size 64

	// .globl	_Z6calcEzPdS_S_iiiiidddd
.func  (.param .align 16 .b8 func_retval0[16]) __internal_trig_reduction_slowpathd
(
	.param .b64 __internal_trig_reduction_slowpathd_param_0
)
;
// _ZZ6calcEzPdS_S_iiiiiddddE2hx has been demoted
// _ZZ6calcEzPdS_S_iiiiiddddE2hy has been demoted
// _ZZ5calcHPdS_S_iiidddE2ez has been demoted
// _ZZ16calcLeftBoundaryPdiiidddE4left has been demoted
// _ZZ16calcLeftBoundaryPdiiidddE5inner has been demoted
// _ZZ17calcRightBoundaryPdiiidddE5right has been demoted
// _ZZ17calcRightBoundaryPdiiidddE5inner has been demoted
// _ZZ16calcDownBoundaryPdiiidddE4down has been demoted
// _ZZ16calcDownBoundaryPdiiidddE5inner has been demoted
// _ZZ14calcUpBoundaryPdiiidddE2up has been demoted
// _ZZ14calcUpBoundaryPdiiidddE5inner has been demoted
.global .align 8 .b8 __cudart_i2opi_d[144] = {8, 93, 141, 31, 177, 95, 251, 107, 234, 146, 82, 138, 247, 57, 7, 61, 123, 241, 229, 235, 199, 186, 39, 117, 45, 234, 95, 158, 102, 63, 70, 79, 183, 9, 203, 39, 207, 126, 54, 109, 31, 109, 10, 90, 139, 17, 47, 239, 15, 152, 5, 222, 255, 151, 248, 31, 59, 40, 249, 189, 139, 95, 132, 156, 244, 57, 83, 131, 57, 214, 145, 57, 65, 126, 95, 180, 38, 112, 156, 233, 132, 68, 187, 46, 245, 53, 130, 232, 62, 167, 41, 177, 28, 235, 29, 254, 28, 146, 209, 9, 234, 46, 73, 6, 224, 210, 77, 66, 58, 110, 36, 183, 97, 197, 187, 222, 171, 99, 81, 254, 65, 144, 67, 60, 153, 149, 98, 219, 192, 221, 52, 245, 209, 87, 39, 252, 41, 21, 68, 78, 110, 131, 249, 162};
.global .align 16 .b8 __cudart_sin_cos_coeffs[128] = {70, 210, 176, 44, 241, 229, 90, 190, 146, 227, 172, 105, 227, 29, 199, 62, 161, 98, 219, 25, 160, 1, 42, 191, 24, 8, 17, 17, 17, 17, 129, 63, 84, 85, 85, 85, 85, 85, 197, 191, 0, 0, 0, 0, 0, 0, 0, 0, 0, 0, 0, 0, 0, 0, 0, 0, 100, 129, 253, 32, 131, 255, 168, 189, 40, 133, 239, 193, 167, 238, 33, 62, 217, 230, 6, 142, 79, 126, 146, 190, 233, 188, 221, 25, 160, 1, 250, 62, 71, 93, 193, 22, 108, 193, 86, 191, 81, 85, 85, 85, 85, 85, 165, 63, 0, 0, 0, 0, 0, 0, 224, 191, 0, 0, 0, 0, 0, 0, 240, 63};

.visible .entry _Z6calcEzPdS_S_iiiiidddd(
	.param .u64 .ptr .align 1 _Z6calcEzPdS_S_iiiiidddd_param_0,
	.param .u64 .ptr .align 1 _Z6calcEzPdS_S_iiiiidddd_param_1,
	.param .u64 .ptr .align 1 _Z6calcEzPdS_S_iiiiidddd_param_2,
	.param .u32 _Z6calcEzPdS_S_iiiiidddd_param_3,
	.param .u32 _Z6calcEzPdS_S_iiiiidddd_param_4,
	.param .u32 _Z6calcEzPdS_S_iiiiidddd_param_5,
	.param .u32 _Z6calcEzPdS_S_iiiiidddd_param_6,
	.param .u32 _Z6calcEzPdS_S_iiiiidddd_param_7,
	.param .f64 _Z6calcEzPdS_S_iiiiidddd_param_8,
	.param .f64 _Z6calcEzPdS_S_iiiiidddd_param_9,
	.param .f64 _Z6calcEzPdS_S_iiiiidddd_param_10,
	.param .f64 _Z6calcEzPdS_S_iiiiidddd_param_11
)
{
	.reg .pred 	%p<22>;
	.reg .b32 	%r<53>;
	.reg .b64 	%rd<23>;
	.reg .b64 	%fd<59>;
	// demoted variable
	.shared .align 8 .b8 _ZZ6calcEzPdS_S_iiiiiddddE2hx[8712];
	// demoted variable
	.shared .align 8 .b8 _ZZ6calcEzPdS_S_iiiiiddddE2hy[8712];
	ld.param.u64 	%rd5, [_Z6calcEzPdS_S_iiiiidddd_param_0];
	ld.param.u64 	%rd6, [_Z6calcEzPdS_S_iiiiidddd_param_1];
	ld.param.u32 	%r20, [_Z6calcEzPdS_S_iiiiidddd_param_3];
	ld.param.u32 	%r21, [_Z6calcEzPdS_S_iiiiidddd_param_4];
	ld.param.u32 	%r17, [_Z6calcEzPdS_S_iiiiidddd_param_5];
	ld.param.u32 	%r18, [_Z6calcEzPdS_S_iiiiidddd_param_6];
	ld.param.u32 	%r19, [_Z6calcEzPdS_S_iiiiidddd_param_7];
	ld.param.f64 	%fd8, [_Z6calcEzPdS_S_iiiiidddd_param_9];
	ld.param.f64 	%fd9, [_Z6calcEzPdS_S_iiiiidddd_param_10];
	ld.param.f64 	%fd10, [_Z6calcEzPdS_S_iiiiidddd_param_11];
	cvta.to.global.u64 	%rd1, %rd5;
	cvta.to.global.u64 	%rd2, %rd6;
	mov.u32 	%r1, %tid.x;
	mov.u32 	%r2, %tid.y;
	mov.u32 	%r22, %ctaid.x;
	mov.u32 	%r23, %ntid.x;
	mad.lo.s32 	%r24, %r22, %r23, %r1;
	mov.u32 	%r25, %ctaid.y;
	mov.u32 	%r26, %ntid.y;
	mad.lo.s32 	%r27, %r25, %r26, %r2;
	setp.lt.s32 	%p1, %r24, 0;
	add.s32 	%r28, %r20, -1;
	setp.ge.s32 	%p2, %r24, %r28;
	add.s32 	%r29, %r21, -1;
	setp.ge.s32 	%p3, %r27, %r29;
	or.pred  	%p4, %p2, %p3;
	or.pred  	%p5, %p4, %p1;
	@%p5 bra 	$L__BB0_13;
	ld.param.u64 	%rd22, [_Z6calcEzPdS_S_iiiiidddd_param_2];
	cvta.to.global.u64 	%rd7, %rd22;
	add.s32 	%r30, %r19, -1;
	mul.lo.s32 	%r5, %r21, %r20;
	mul.lo.s32 	%r6, %r5, %r30;
	mul.lo.s32 	%r7, %r20, %r27;
	add.s32 	%r31, %r7, %r24;
	add.s32 	%r8, %r31, %r6;
	mul.wide.s32 	%rd8, %r8, 8;
	add.s64 	%rd9, %rd2, %rd8;
	ld.global.f64 	%fd11, [%rd9];
	mul.lo.s32 	%r32, %r1, 264;
	mov.u32 	%r33, _ZZ6calcEzPdS_S_iiiiiddddE2hx;
	add.s32 	%r34, %r33, %r32;
	add.s32 	%r9, %r34, 264;
	shl.b32 	%r35, %r2, 3;
	add.s32 	%r10, %r9, %r35;
	st.shared.f64 	[%r10+8], %fd11;
	add.s64 	%rd3, %rd7, %rd8;
	ld.global.f64 	%fd12, [%rd3];
	mov.u32 	%r36, _ZZ6calcEzPdS_S_iiiiiddddE2hy;
	add.s32 	%r37, %r36, %r32;
	add.s32 	%r38, %r37, %r35;
	add.s32 	%r11, %r38, 264;
	st.shared.f64 	[%r38+272], %fd12;
	setp.ne.s32 	%p6, %r1, 0;
	setp.eq.s32 	%p7, %r24, 0;
	or.pred  	%p8, %p6, %p7;
	@%p8 bra 	$L__BB0_3;
	ld.global.f64 	%fd13, [%rd3+-8];
	mov.u32 	%r40, _ZZ6calcEzPdS_S_iiiiiddddE2hy;
	add.s32 	%r41, %r40, %r35;
	st.shared.f64 	[%r41+8], %fd13;
$L__BB0_3:
	setp.ne.s32 	%p9, %r2, 0;
	setp.eq.s32 	%p10, %r27, 0;
	or.pred  	%p11, %p9, %p10;
	@%p11 bra 	$L__BB0_5;
	sub.s32 	%r42, %r7, %r20;
	add.s32 	%r43, %r42, %r24;
	add.s32 	%r44, %r43, %r6;
	mul.wide.s32 	%rd10, %r44, 8;
	add.s64 	%rd11, %rd2, %rd10;
	ld.global.f64 	%fd14, [%rd11];
	st.shared.f64 	[%r9], %fd14;
$L__BB0_5:
	bar.sync 	0;
	setp.eq.s32 	%p12, %r24, 0;
	setp.eq.s32 	%p13, %r27, 0;
	or.pred  	%p14, %p12, %p13;
	@%p14 bra 	$L__BB0_13;
	setp.ne.s32 	%p15, %r24, %r17;
	setp.ne.s32 	%p16, %r27, %r18;
	or.pred  	%p17, %p15, %p16;
	@%p17 bra 	$L__BB0_12;
	cvt.rn.f64.s32 	%fd27, %r19;
	mul.f64 	%fd28, %fd8, %fd27;
	fma.rn.f64 	%fd29, %fd8, %fd27, %fd28;
	mul.f64 	%fd30, %fd29, 0d400921FB54442C46;
	mul.f64 	%fd1, %fd30, 0d42AB48EB57E00000;
	abs.f64 	%fd2, %fd1;
	setp.neu.f64 	%p18, %fd2, 0d7FF0000000000000;
	@%p18 bra 	$L__BB0_9;
	mov.f64 	%fd36, 0d0000000000000000;
	mul.rn.f64 	%fd58, %fd1, %fd36;
	mov.b32 	%r52, 0;
	bra.uni 	$L__BB0_11;
$L__BB0_9:
	mul.f64 	%fd31, %fd1, 0d3FE45F306DC9C883;
	cvt.rni.s32.f64 	%r52, %fd31;
	cvt.rn.f64.s32 	%fd32, %r52;
	fma.rn.f64 	%fd33, %fd32, 0dBFF921FB54442D18, %fd1;
	fma.rn.f64 	%fd34, %fd32, 0dBC91A62633145C00, %fd33;
	fma.rn.f64 	%fd58, %fd32, 0dB97B839A252049C0, %fd34;
	setp.ltu.f64 	%p19, %fd2, 0d41E0000000000000;
	@%p19 bra 	$L__BB0_11;
	{ // callseq 0, 0
	.param .b64 param0;
	st.param.f64 	[param0], %fd1;
	.param .align 16 .b8 retval0[16];
	call.uni (retval0), 
	__internal_trig_reduction_slowpathd, 
	(
	param0
	);
	ld.param.f64 	%fd58, [retval0];
	ld.param.b32 	%r52, [retval0+8];
	} // callseq 0
$L__BB0_11:
	shl.b32 	%r47, %r52, 6;
	cvt.u64.u32 	%rd16, %r47;
	and.b64  	%rd17, %rd16, 64;
	mov.u64 	%rd18, __cudart_sin_cos_coeffs;
	add.s64 	%rd19, %rd18, %rd17;
	mul.rn.f64 	%fd37, %fd58, %fd58;
	and.b32  	%r48, %r52, 1;
	setp.eq.b32 	%p20, %r48, 1;
	selp.f64 	%fd38, 0dBDA8FF8320FD8164, 0d3DE5DB65F9785EBA, %p20;
	ld.global.nc.v2.f64 	{%fd39, %fd40}, [%rd19];
	fma.rn.f64 	%fd41, %fd38, %fd37, %fd39;
	fma.rn.f64 	%fd42, %fd41, %fd37, %fd40;
	ld.global.nc.v2.f64 	{%fd43, %fd44}, [%rd19+16];
	fma.rn.f64 	%fd45, %fd42, %fd37, %fd43;
	fma.rn.f64 	%fd46, %fd45, %fd37, %fd44;
	ld.global.nc.v2.f64 	{%fd47, %fd48}, [%rd19+32];
	fma.rn.f64 	%fd49, %fd46, %fd37, %fd47;
	fma.rn.f64 	%fd50, %fd49, %fd37, %fd48;
	fma.rn.f64 	%fd51, %fd50, %fd58, %fd58;
	fma.rn.f64 	%fd52, %fd50, %fd37, 0d3FF0000000000000;
	selp.f64 	%fd53, %fd52, %fd51, %p20;
	and.b32  	%r49, %r52, 2;
	setp.eq.s32 	%p21, %r49, 0;
	mov.f64 	%fd54, 0d0000000000000000;
	sub.f64 	%fd55, %fd54, %fd53;
	selp.f64 	%fd56, %fd53, %fd55, %p21;
	mad.lo.s32 	%r50, %r19, %r21, %r18;
	mad.lo.s32 	%r51, %r50, %r20, %r17;
	mul.wide.s32 	%rd20, %r51, 8;
	add.s64 	%rd21, %rd1, %rd20;
	st.global.f64 	[%rd21], %fd56;
	bra.uni 	$L__BB0_13;
$L__BB0_12:
	ld.param.f64 	%fd57, [_Z6calcEzPdS_S_iiiiidddd_param_8];
	add.s64 	%rd13, %rd1, %rd8;
	ld.global.f64 	%fd15, [%rd13];
	ld.shared.f64 	%fd16, [%r11+8];
	ld.shared.f64 	%fd17, [%r11+-256];
	sub.f64 	%fd18, %fd16, %fd17;
	div.rn.f64 	%fd19, %fd18, %fd57;
	ld.shared.f64 	%fd20, [%r10+8];
	ld.shared.f64 	%fd21, [%r10];
	sub.f64 	%fd22, %fd20, %fd21;
	div.rn.f64 	%fd23, %fd22, %fd57;
	sub.f64 	%fd24, %fd19, %fd23;
	mul.f64 	%fd25, %fd10, %fd24;
	fma.rn.f64 	%fd26, %fd9, %fd15, %fd25;
	mul.wide.s32 	%rd14, %r5, 8;
	add.s64 	%rd15, %rd13, %rd14;
	st.global.f64 	[%rd15], %fd26;
$L__BB0_13:
	ret;

}
	// .globl	_Z5calcHPdS_S_iiiddd
.visible .entry _Z5calcHPdS_S_iiiddd(
	.param .u64 .ptr .align 1 _Z5calcHPdS_S_iiiddd_param_0,
	.param .u64 .ptr .align 1 _Z5calcHPdS_S_iiiddd_param_1,
	.param .u64 .ptr .align 1 _Z5calcHPdS_S_iiiddd_param_2,
	.param .u32 _Z5calcHPdS_S_iiiddd_param_3,
	.param .u32 _Z5calcHPdS_S_iiiddd_param_4,
	.param .u32 _Z5calcHPdS_S_iiiddd_param_5,
	.param .f64 _Z5calcHPdS_S_iiiddd_param_6,
	.param .f64 _Z5calcHPdS_S_iiiddd_param_7,
	.param .f64 _Z5calcHPdS_S_iiiddd_param_8
)
{
	.reg .pred 	%p<7>;
	.reg .b32 	%r<29>;
	.reg .b64 	%rd<17>;
	.reg .b64 	%fd<21>;
	// demoted variable
	.shared .align 8 .b8 _ZZ5calcHPdS_S_iiidddE2ez[8712];
	ld.param.u64 	%rd2, [_Z5calcHPdS_S_iiiddd_param_0];
	ld.param.u64 	%rd3, [_Z5calcHPdS_S_iiiddd_param_1];
	ld.param.u64 	%rd4, [_Z5calcHPdS_S_iiiddd_param_2];
	ld.param.u32 	%r8, [_Z5calcHPdS_S_iiiddd_param_3];
	ld.param.u32 	%r9, [_Z5calcHPdS_S_iiiddd_param_4];
	ld.param.u32 	%r7, [_Z5calcHPdS_S_iiiddd_param_5];
	ld.param.f64 	%fd1, [_Z5calcHPdS_S_iiiddd_param_6];
	ld.param.f64 	%fd2, [_Z5calcHPdS_S_iiiddd_param_7];
	ld.param.f64 	%fd3, [_Z5calcHPdS_S_iiiddd_param_8];
	mov.u32 	%r1, %tid.x;
	mov.u32 	%r2, %tid.y;
	mov.u32 	%r10, %ctaid.x;
	mov.u32 	%r11, %ntid.x;
	mad.lo.s32 	%r12, %r10, %r11, %r1;
	mov.u32 	%r13, %ctaid.y;
	mov.u32 	%r14, %ntid.y;
	mad.lo.s32 	%r15, %r13, %r14, %r2;
	setp.lt.s32 	%p1, %r12, 0;
	add.s32 	%r16, %r8, -1;
	setp.ge.s32 	%p2, %r12, %r16;
	add.s32 	%r17, %r9, -1;
	setp.ge.s32 	%p3, %r15, %r17;
	or.pred  	%p4, %p2, %p3;
	or.pred  	%p5, %p4, %p1;
	@%p5 bra 	$L__BB1_4;
	cvta.to.global.u64 	%rd5, %rd2;
	or.b32  	%r18, %r1, %r2;
	setp.ne.s32 	%p6, %r18, 0;
	mad.lo.s32 	%r19, %r7, %r9, %r15;
	mad.lo.s32 	%r20, %r19, %r8, %r12;
	mul.wide.s32 	%rd6, %r20, 8;
	add.s64 	%rd1, %rd5, %rd6;
	@%p6 bra 	$L__BB1_3;
	ld.global.f64 	%fd4, [%rd1];
	st.shared.f64 	[_ZZ5calcHPdS_S_iiidddE2ez], %fd4;
$L__BB1_3:
	mul.lo.s32 	%r21, %r9, %r8;
	mad.lo.s32 	%r22, %r8, %r15, %r12;
	ld.global.f64 	%fd5, [%rd1+8];
	mov.u32 	%r23, _ZZ5calcHPdS_S_iiidddE2ez;
	mad.lo.s32 	%r24, %r1, 264, %r23;
	shl.b32 	%r25, %r2, 3;
	add.s32 	%r26, %r24, %r25;
	st.shared.f64 	[%r26+264], %fd5;
	mul.wide.s32 	%rd7, %r8, 8;
	add.s64 	%rd8, %rd1, %rd7;
	ld.global.f64 	%fd6, [%rd8];
	st.shared.f64 	[%r26+8], %fd6;
	bar.sync 	0;
	add.s32 	%r27, %r7, -1;
	mad.lo.s32 	%r28, %r21, %r27, %r22;
	cvta.to.global.u64 	%rd9, %rd3;
	mul.wide.s32 	%rd10, %r28, 8;
	add.s64 	%rd11, %rd9, %rd10;
	ld.global.f64 	%fd7, [%rd11];
	mul.f64 	%fd8, %fd2, %fd7;
	ld.shared.f64 	%fd9, [%r26+8];
	ld.shared.f64 	%fd10, [%r26];
	sub.f64 	%fd11, %fd9, %fd10;
	mul.f64 	%fd12, %fd3, %fd11;
	div.rn.f64 	%fd13, %fd12, %fd1;
	sub.f64 	%fd14, %fd8, %fd13;
	mul.wide.s32 	%rd12, %r21, 8;
	add.s64 	%rd13, %rd11, %rd12;
	st.global.f64 	[%rd13], %fd14;
	cvta.to.global.u64 	%rd14, %rd4;
	add.s64 	%rd15, %rd14, %rd10;
	ld.global.f64 	%fd15, [%rd15];
	ld.shared.f64 	%fd16, [%r26+264];
	sub.f64 	%fd17, %fd16, %fd10;
	mul.f64 	%fd18, %fd3, %fd17;
	div.rn.f64 	%fd19, %fd18, %fd1;
	fma.rn.f64 	%fd20, %fd2, %fd15, %fd19;
	add.s64 	%rd16, %rd15, %rd12;
	st.global.f64 	[%rd16], %fd20;
$L__BB1_4:
	ret;

}
	// .globl	_Z16calcLeftBoundaryPdiiiddd
.visible .entry _Z16calcLeftBoundaryPdiiiddd(
	.param .u64 .ptr .align 1 _Z16calcLeftBoundaryPdiiiddd_param_0,
	.param .u32 _Z16calcLeftBoundaryPdiiiddd_param_1,
	.param .u32 _Z16calcLeftBoundaryPdiiiddd_param_2,
	.param .u32 _Z16calcLeftBoundaryPdiiiddd_param_3,
	.param .f64 _Z16calcLeftBoundaryPdiiiddd_param_4,
	.param .f64 _Z16calcLeftBoundaryPdiiiddd_param_5,
	.param .f64 _Z16calcLeftBoundaryPdiiiddd_param_6
)
{
	.reg .pred 	%p<10>;
	.reg .b32 	%r<23>;
	.reg .b64 	%rd<13>;
	.reg .b64 	%fd<33>;
	// demoted variable
	.shared .align 8 .b8 _ZZ16calcLeftBoundaryPdiiidddE4left[272];
	// demoted variable
	.shared .align 8 .b8 _ZZ16calcLeftBoundaryPdiiidddE5inner[272];
	ld.param.u64 	%rd3, [_Z16calcLeftBoundaryPdiiiddd_param_0];
	ld.param.u32 	%r9, [_Z16calcLeftBoundaryPdiiiddd_param_1];
	ld.param.u32 	%r10, [_Z16calcLeftBoundaryPdiiiddd_param_2];
	ld.param.u32 	%r11, [_Z16calcLeftBoundaryPdiiiddd_param_3];
	ld.param.f64 	%fd1, [_Z16calcLeftBoundaryPdiiiddd_param_4];
	ld.param.f64 	%fd2, [_Z16calcLeftBoundaryPdiiiddd_param_5];
	ld.param.f64 	%fd3, [_Z16calcLeftBoundaryPdiiiddd_param_6];
	cvta.to.global.u64 	%rd1, %rd3;
	mov.u32 	%r1, %tid.x;
	mov.u32 	%r12, %ctaid.x;
	mov.u32 	%r13, %ntid.x;
	mad.lo.s32 	%r2, %r12, %r13, %r1;
	add.s32 	%r14, %r11, -1;
	mul.lo.s32 	%r3, %r10, %r9;
	mul.lo.s32 	%r4, %r3, %r14;
	mul.lo.s32 	%r5, %r9, %r2;
	add.s32 	%r15, %r4, %r5;
	mul.wide.s32 	%rd4, %r15, 8;
	add.s64 	%rd2, %rd1, %rd4;
	ld.global.f64 	%fd4, [%rd2];
	shl.b32 	%r16, %r1, 3;
	mov.u32 	%r17, _ZZ16calcLeftBoundaryPdiiidddE4left;
	add.s32 	%r6, %r17, %r16;
	st.shared.f64 	[%r6+8], %fd4;
	ld.global.f64 	%fd5, [%rd2+8];
	mov.u32 	%r18, _ZZ16calcLeftBoundaryPdiiidddE5inner;
	add.s32 	%r7, %r18, %r16;
	st.shared.f64 	[%r7+8], %fd5;
	setp.ne.s32 	%p1, %r1, 0;
	setp.eq.s32 	%p2, %r2, 0;
	or.pred  	%p3, %p1, %p2;
	@%p3 bra 	$L__BB2_2;
	sub.s32 	%r19, %r5, %r9;
	add.s32 	%r20, %r4, %r19;
	mul.wide.s32 	%rd5, %r20, 8;
	add.s64 	%rd6, %rd1, %rd5;
	ld.global.f64 	%fd6, [%rd6];
	st.shared.f64 	[_ZZ16calcLeftBoundaryPdiiidddE4left], %fd6;
	ld.global.f64 	%fd7, [%rd6+8];
	st.shared.f64 	[_ZZ16calcLeftBoundaryPdiiidddE5inner], %fd7;
$L__BB2_2:
	setp.ne.s32 	%p4, %r1, 31;
	add.s32 	%r8, %r10, -1;
	setp.eq.s32 	%p5, %r2, %r8;
	or.pred  	%p6, %p4, %p5;
	@%p6 bra 	$L__BB2_4;
	mul.wide.s32 	%rd7, %r9, 8;
	add.s64 	%rd8, %rd2, %rd7;
	ld.global.f64 	%fd8, [%rd8];
	st.shared.f64 	[_ZZ16calcLeftBoundaryPdiiidddE4left+264], %fd8;
	ld.global.f64 	%fd9, [%rd8+8];
	st.shared.f64 	[_ZZ16calcLeftBoundaryPdiiidddE5inner+264], %fd9;
$L__BB2_4:
	setp.eq.s32 	%p7, %r2, %r8;
	setp.eq.s32 	%p8, %r2, 0;
	bar.sync 	0;
	or.pred  	%p9, %p8, %p7;
	@%p9 bra 	$L__BB2_6;
	sub.s32 	%r21, %r4, %r3;
	add.s32 	%r22, %r21, %r5;
	mul.wide.s32 	%rd9, %r22, 8;
	add.s64 	%rd10, %rd1, %rd9;
	ld.global.f64 	%fd10, [%rd10+8];
	mov.f64 	%fd11, 0d0000000000000000;
	sub.f64 	%fd12, %fd11, %fd10;
	mul.wide.s32 	%rd11, %r3, 8;
	add.s64 	%rd12, %rd2, %rd11;
	ld.global.f64 	%fd13, [%rd12+8];
	ld.global.f64 	%fd14, [%rd10];
	add.f64 	%fd15, %fd13, %fd14;
	fma.rn.f64 	%fd16, %fd1, %fd15, %fd12;
	ld.shared.f64 	%fd17, [%r6+8];
	ld.shared.f64 	%fd18, [%r7+8];
	add.f64 	%fd19, %fd17, %fd18;
	fma.rn.f64 	%fd20, %fd2, %fd19, %fd16;
	ld.shared.f64 	%fd21, [%r6+16];
	add.f64 	%fd22, %fd17, %fd17;
	sub.f64 	%fd23, %fd21, %fd22;
	ld.shared.f64 	%fd24, [%r6];
	add.f64 	%fd25, %fd24, %fd23;
	ld.shared.f64 	%fd26, [%r7+16];
	add.f64 	%fd27, %fd26, %fd25;
	add.f64 	%fd28, %fd18, %fd18;
	sub.f64 	%fd29, %fd27, %fd28;
	ld.shared.f64 	%fd30, [%r7];
	add.f64 	%fd31, %fd30, %fd29;
	fma.rn.f64 	%fd32, %fd3, %fd31, %fd20;
	st.global.f64 	[%rd12], %fd32;
$L__BB2_6:
	ret;

}
	// .globl	_Z17calcRightBoundaryPdiiiddd
.visible .entry _Z17calcRightBoundaryPdiiiddd(
	.param .u64 .ptr .align 1 _Z17calcRightBoundaryPdiiiddd_param_0,
	.param .u32 _Z17calcRightBoundaryPdiiiddd_param_1,
	.param .u32 _Z17calcRightBoundaryPdiiiddd_param_2,
	.param .u32 _Z17calcRightBoundaryPdiiiddd_param_3,
	.param .f64 _Z17calcRightBoundaryPdiiiddd_param_4,
	.param .f64 _Z17calcRightBoundaryPdiiiddd_param_5,
	.param .f64 _Z17calcRightBoundaryPdiiiddd_param_6
)
{
	.reg .pred 	%p<10>;
	.reg .b32 	%r<25>;
	.reg .b64 	%rd<13>;
	.reg .b64 	%fd<33>;
	// demoted variable
	.shared .align 8 .b8 _ZZ17calcRightBoundaryPdiiidddE5right[272];
	// demoted variable
	.shared .align 8 .b8 _ZZ17calcRightBoundaryPdiiidddE5inner[272];
	ld.param.u64 	%rd3, [_Z17calcRightBoundaryPdiiiddd_param_0];
	ld.param.u32 	%r9, [_Z17calcRightBoundaryPdiiiddd_param_1];
	ld.param.u32 	%r10, [_Z17calcRightBoundaryPdiiiddd_param_2];
	ld.param.u32 	%r11, [_Z17calcRightBoundaryPdiiiddd_param_3];
	ld.param.f64 	%fd1, [_Z17calcRightBoundaryPdiiiddd_param_4];
	ld.param.f64 	%fd2, [_Z17calcRightBoundaryPdiiiddd_param_5];
	ld.param.f64 	%fd3, [_Z17calcRightBoundaryPdiiiddd_param_6];
	cvta.to.global.u64 	%rd1, %rd3;
	mov.u32 	%r1, %tid.x;
	mov.u32 	%r12, %ctaid.x;
	mov.u32 	%r13, %ntid.x;
	mad.lo.s32 	%r2, %r12, %r13, %r1;
	add.s32 	%r14, %r11, -1;
	mul.lo.s32 	%r3, %r10, %r9;
	mul.lo.s32 	%r4, %r3, %r14;
	mad.lo.s32 	%r5, %r9, %r2, %r9;
	add.s32 	%r15, %r4, %r5;
	mul.wide.s32 	%rd4, %r15, 8;
	add.s64 	%rd2, %rd1, %rd4;
	ld.global.f64 	%fd4, [%rd2+-8];
	shl.b32 	%r16, %r1, 3;
	mov.u32 	%r17, _ZZ17calcRightBoundaryPdiiidddE5right;
	add.s32 	%r6, %r17, %r16;
	st.shared.f64 	[%r6+8], %fd4;
	ld.global.f64 	%fd5, [%rd2+-16];
	mov.u32 	%r18, _ZZ17calcRightBoundaryPdiiidddE5inner;
	add.s32 	%r7, %r18, %r16;
	st.shared.f64 	[%r7+8], %fd5;
	setp.ne.s32 	%p1, %r1, 0;
	setp.eq.s32 	%p2, %r2, 0;
	or.pred  	%p3, %p1, %p2;
	@%p3 bra 	$L__BB3_2;
	mad.lo.s32 	%r19, %r9, %r2, %r4;
	mul.wide.s32 	%rd5, %r19, 8;
	add.s64 	%rd6, %rd1, %rd5;
	ld.global.f64 	%fd6, [%rd6+-8];
	st.shared.f64 	[_ZZ17calcRightBoundaryPdiiidddE5right], %fd6;
	ld.global.f64 	%fd7, [%rd6+-16];
	st.shared.f64 	[_ZZ17calcRightBoundaryPdiiidddE5inner], %fd7;
$L__BB3_2:
	setp.ne.s32 	%p4, %r1, 31;
	add.s32 	%r8, %r10, -1;
	setp.eq.s32 	%p5, %r2, %r8;
	or.pred  	%p6, %p4, %p5;
	@%p6 bra 	$L__BB3_4;
	mul.wide.s32 	%rd7, %r9, 8;
	add.s64 	%rd8, %rd2, %rd7;
	ld.global.f64 	%fd8, [%rd8+-8];
	st.shared.f64 	[_ZZ17calcRightBoundaryPdiiidddE5right+264], %fd8;
	ld.global.f64 	%fd9, [%rd8+-16];
	st.shared.f64 	[_ZZ17calcRightBoundaryPdiiidddE5inner+264], %fd9;
$L__BB3_4:
	setp.eq.s32 	%p7, %r2, %r8;
	setp.eq.s32 	%p8, %r2, 0;
	bar.sync 	0;
	or.pred  	%p9, %p8, %p7;
	@%p9 bra 	$L__BB3_6;
	sub.s32 	%r20, %r4, %r3;
	add.s32 	%r21, %r20, %r5;
	mul.wide.s32 	%rd9, %r21, 8;
	add.s64 	%rd10, %rd1, %rd9;
	ld.global.f64 	%fd10, [%rd10+-16];
	mov.f64 	%fd11, 0d0000000000000000;
	sub.f64 	%fd12, %fd11, %fd10;
	shl.b32 	%r22, %r3, 1;
	add.s32 	%r23, %r21, %r22;
	add.s32 	%r24, %r23, -2;
	mul.wide.s32 	%rd11, %r24, 8;
	add.s64 	%rd12, %rd1, %rd11;
	ld.global.f64 	%fd13, [%rd12];
	ld.global.f64 	%fd14, [%rd10+-8];
	add.f64 	%fd15, %fd13, %fd14;
	fma.rn.f64 	%fd16, %fd1, %fd15, %fd12;
	ld.shared.f64 	%fd17, [%r6+8];
	ld.shared.f64 	%fd18, [%r7+8];
	add.f64 	%fd19, %fd17, %fd18;
	fma.rn.f64 	%fd20, %fd2, %fd19, %fd16;
	ld.shared.f64 	%fd21, [%r6+16];
	add.f64 	%fd22, %fd17, %fd17;
	sub.f64 	%fd23, %fd21, %fd22;
	ld.shared.f64 	%fd24, [%r6];
	add.f64 	%fd25, %fd24, %fd23;
	ld.shared.f64 	%fd26, [%r7+16];
	add.f64 	%fd27, %fd26, %fd25;
	add.f64 	%fd28, %fd18, %fd18;
	sub.f64 	%fd29, %fd27, %fd28;
	ld.shared.f64 	%fd30, [%r7];
	add.f64 	%fd31, %fd30, %fd29;
	fma.rn.f64 	%fd32, %fd3, %fd31, %fd20;
	st.global.f64 	[%rd12+8], %fd32;
$L__BB3_6:
	ret;

}
	// .globl	_Z16calcDownBoundaryPdiiiddd
.visible .entry _Z16calcDownBoundaryPdiiiddd(
	.param .u64 .ptr .align 1 _Z16calcDownBoundaryPdiiiddd_param_0,
	.param .u32 _Z16calcDownBoundaryPdiiiddd_param_1,
	.param .u32 _Z16calcDownBoundaryPdiiiddd_param_2,
	.param .u32 _Z16calcDownBoundaryPdiiiddd_param_3,
	.param .f64 _Z16calcDownBoundaryPdiiiddd_param_4,
	.param .f64 _Z16calcDownBoundaryPdiiiddd_param_5,
	.param .f64 _Z16calcDownBoundaryPdiiiddd_param_6
)
{
	.reg .pred 	%p<10>;
	.reg .b32 	%r<22>;
	.reg .b64 	%rd<14>;
	.reg .b64 	%fd<33>;
	// demoted variable
	.shared .align 8 .b8 _ZZ16calcDownBoundaryPdiiidddE4down[272];
	// demoted variable
	.shared .align 8 .b8 _ZZ16calcDownBoundaryPdiiidddE5inner[272];
	ld.param.u64 	%rd4, [_Z16calcDownBoundaryPdiiiddd_param_0];
	ld.param.u32 	%r8, [_Z16calcDownBoundaryPdiiiddd_param_1];
	ld.param.u32 	%r9, [_Z16calcDownBoundaryPdiiiddd_param_2];
	ld.param.u32 	%r10, [_Z16calcDownBoundaryPdiiiddd_param_3];
	ld.param.f64 	%fd1, [_Z16calcDownBoundaryPdiiiddd_param_4];
	ld.param.f64 	%fd2, [_Z16calcDownBoundaryPdiiiddd_param_5];
	ld.param.f64 	%fd3, [_Z16calcDownBoundaryPdiiiddd_param_6];
	cvta.to.global.u64 	%rd1, %rd4;
	mov.u32 	%r1, %tid.x;
	mov.u32 	%r11, %ctaid.x;
	mov.u32 	%r12, %ntid.x;
	mad.lo.s32 	%r2, %r11, %r12, %r1;
	add.s32 	%r13, %r10, -1;
	mul.lo.s32 	%r3, %r9, %r8;
	mul.lo.s32 	%r4, %r3, %r13;
	add.s32 	%r14, %r4, %r2;
	mul.wide.s32 	%rd5, %r14, 8;
	add.s64 	%rd2, %rd1, %rd5;
	ld.global.f64 	%fd4, [%rd2];
	shl.b32 	%r15, %r1, 3;
	mov.u32 	%r16, _ZZ16calcDownBoundaryPdiiidddE4down;
	add.s32 	%r5, %r16, %r15;
	st.shared.f64 	[%r5+8], %fd4;
	mul.wide.s32 	%rd6, %r8, 8;
	add.s64 	%rd3, %rd2, %rd6;
	ld.global.f64 	%fd5, [%rd3];
	mov.u32 	%r17, _ZZ16calcDownBoundaryPdiiidddE5inner;
	add.s32 	%r6, %r17, %r15;
	st.shared.f64 	[%r6+8], %fd5;
	setp.ne.s32 	%p1, %r1, 0;
	setp.eq.s32 	%p2, %r2, 0;
	or.pred  	%p3, %p1, %p2;
	@%p3 bra 	$L__BB4_2;
	ld.global.f64 	%fd6, [%rd2+-8];
	st.shared.f64 	[_ZZ16calcDownBoundaryPdiiidddE4down], %fd6;
	ld.global.f64 	%fd7, [%rd3+-8];
	st.shared.f64 	[_ZZ16calcDownBoundaryPdiiidddE5inner], %fd7;
$L__BB4_2:
	setp.ne.s32 	%p4, %r1, 31;
	add.s32 	%r7, %r8, -1;
	setp.eq.s32 	%p5, %r2, %r7;
	or.pred  	%p6, %p4, %p5;
	@%p6 bra 	$L__BB4_4;
	ld.global.f64 	%fd8, [%rd2+8];
	st.shared.f64 	[_ZZ16calcDownBoundaryPdiiidddE4down+264], %fd8;
	ld.global.f64 	%fd9, [%rd3+8];
	st.shared.f64 	[_ZZ16calcDownBoundaryPdiiidddE5inner+264], %fd9;
$L__BB4_4:
	setp.eq.s32 	%p7, %r2, %r7;
	setp.eq.s32 	%p8, %r2, 0;
	bar.sync 	0;
	or.pred  	%p9, %p8, %p7;
	@%p9 bra 	$L__BB4_6;
	sub.s32 	%r18, %r4, %r3;
	add.s32 	%r19, %r8, %r2;
	add.s32 	%r20, %r19, %r18;
	mul.wide.s32 	%rd7, %r20, 8;
	add.s64 	%rd8, %rd1, %rd7;
	ld.global.f64 	%fd10, [%rd8];
	mov.f64 	%fd11, 0d0000000000000000;
	sub.f64 	%fd12, %fd11, %fd10;
	mul.wide.s32 	%rd9, %r3, 8;
	add.s64 	%rd10, %rd3, %rd9;
	ld.global.f64 	%fd13, [%rd10];
	add.s32 	%r21, %r18, %r2;
	mul.wide.s32 	%rd11, %r21, 8;
	add.s64 	%rd12, %rd1, %rd11;
	ld.global.f64 	%fd14, [%rd12];
	add.f64 	%fd15, %fd13, %fd14;
	fma.rn.f64 	%fd16, %fd1, %fd15, %fd12;
	ld.shared.f64 	%fd17, [%r5+8];
	ld.shared.f64 	%fd18, [%r6+8];
	add.f64 	%fd19, %fd17, %fd18;
	fma.rn.f64 	%fd20, %fd2, %fd19, %fd16;
	ld.shared.f64 	%fd21, [%r5+16];
	add.f64 	%fd22, %fd17, %fd17;
	sub.f64 	%fd23, %fd21, %fd22;
	ld.shared.f64 	%fd24, [%r5];
	add.f64 	%fd25, %fd24, %fd23;
	ld.shared.f64 	%fd26, [%r6+16];
	add.f64 	%fd27, %fd26, %fd25;
	add.f64 	%fd28, %fd18, %fd18;
	sub.f64 	%fd29, %fd27, %fd28;
	ld.shared.f64 	%fd30, [%r6];
	add.f64 	%fd31, %fd30, %fd29;
	fma.rn.f64 	%fd32, %fd3, %fd31, %fd20;
	add.s64 	%rd13, %rd2, %rd9;
	st.global.f64 	[%rd13], %fd32;
$L__BB4_6:
	ret;

}
	// .globl	_Z14calcUpBoundaryPdiiiddd
.visible .entry _Z14calcUpBoundaryPdiiiddd(
	.param .u64 .ptr .align 1 _Z14calcUpBoundaryPdiiiddd_param_0,
	.param .u32 _Z14calcUpBoundaryPdiiiddd_param_1,
	.param .u32 _Z14calcUpBoundaryPdiiiddd_param_2,
	.param .u32 _Z14calcUpBoundaryPdiiiddd_param_3,
	.param .f64 _Z14calcUpBoundaryPdiiiddd_param_4,
	.param .f64 _Z14calcUpBoundaryPdiiiddd_param_5,
	.param .f64 _Z14calcUpBoundaryPdiiiddd_param_6
)
{
	.reg .pred 	%p<10>;
	.reg .b32 	%r<25>;
	.reg .b64 	%rd<14>;
	.reg .b64 	%fd<33>;
	// demoted variable
	.shared .align 8 .b8 _ZZ14calcUpBoundaryPdiiidddE2up[272];
	// demoted variable
	.shared .align 8 .b8 _ZZ14calcUpBoundaryPdiiidddE5inner[272];
	ld.param.u64 	%rd4, [_Z14calcUpBoundaryPdiiiddd_param_0];
	ld.param.u32 	%r9, [_Z14calcUpBoundaryPdiiiddd_param_1];
	ld.param.u32 	%r10, [_Z14calcUpBoundaryPdiiiddd_param_2];
	ld.param.u32 	%r11, [_Z14calcUpBoundaryPdiiiddd_param_3];
	ld.param.f64 	%fd1, [_Z14calcUpBoundaryPdiiiddd_param_4];
	ld.param.f64 	%fd2, [_Z14calcUpBoundaryPdiiiddd_param_5];
	ld.param.f64 	%fd3, [_Z14calcUpBoundaryPdiiiddd_param_6];
	cvta.to.global.u64 	%rd1, %rd4;
	mov.u32 	%r1, %tid.x;
	mov.u32 	%r12, %ctaid.x;
	mov.u32 	%r13, %ntid.x;
	mad.lo.s32 	%r2, %r12, %r13, %r1;
	add.s32 	%r14, %r11, -1;
	mul.lo.s32 	%r3, %r10, %r9;
	mul.lo.s32 	%r4, %r3, %r14;
	sub.s32 	%r15, %r3, %r9;
	add.s32 	%r16, %r15, %r2;
	add.s32 	%r17, %r16, %r4;
	mul.wide.s32 	%rd5, %r17, 8;
	add.s64 	%rd2, %rd1, %rd5;
	ld.global.f64 	%fd4, [%rd2];
	shl.b32 	%r18, %r1, 3;
	mov.u32 	%r19, _ZZ14calcUpBoundaryPdiiidddE2up;
	add.s32 	%r5, %r19, %r18;
	st.shared.f64 	[%r5+8], %fd4;
	sub.s32 	%r20, %r15, %r9;
	add.s32 	%r6, %r20, %r2;
	add.s32 	%r21, %r6, %r4;
	mul.wide.s32 	%rd6, %r21, 8;
	add.s64 	%rd3, %rd1, %rd6;
	ld.global.f64 	%fd5, [%rd3];
	mov.u32 	%r22, _ZZ14calcUpBoundaryPdiiidddE5inner;
	add.s32 	%r7, %r22, %r18;
	st.shared.f64 	[%r7+8], %fd5;
	setp.ne.s32 	%p1, %r1, 0;
	setp.eq.s32 	%p2, %r2, 0;
	or.pred  	%p3, %p1, %p2;
	@%p3 bra 	$L__BB5_2;
	ld.global.f64 	%fd6, [%rd2+-8];
	st.shared.f64 	[_ZZ14calcUpBoundaryPdiiidddE2up], %fd6;
	ld.global.f64 	%fd7, [%rd3+-8];
	st.shared.f64 	[_ZZ14calcUpBoundaryPdiiidddE5inner], %fd7;
$L__BB5_2:
	setp.ne.s32 	%p4, %r1, 31;
	add.s32 	%r8, %r9, -1;
	setp.eq.s32 	%p5, %r2, %r8;
	or.pred  	%p6, %p4, %p5;
	@%p6 bra 	$L__BB5_4;
	ld.global.f64 	%fd8, [%rd2+8];
	st.shared.f64 	[_ZZ14calcUpBoundaryPdiiidddE2up+264], %fd8;
	ld.global.f64 	%fd9, [%rd3+8];
	st.shared.f64 	[_ZZ14calcUpBoundaryPdiiidddE5inner+264], %fd9;
$L__BB5_4:
	setp.eq.s32 	%p7, %r2, %r8;
	setp.eq.s32 	%p8, %r2, 0;
	bar.sync 	0;
	or.pred  	%p9, %p8, %p7;
	@%p9 bra 	$L__BB5_6;
	sub.s32 	%r23, %r4, %r3;
	add.s32 	%r24, %r6, %r23;
	mul.wide.s32 	%rd7, %r24, 8;
	add.s64 	%rd8, %rd1, %rd7;
	ld.global.f64 	%fd10, [%rd8];
	mov.f64 	%fd11, 0d0000000000000000;
	sub.f64 	%fd12, %fd11, %fd10;
	mul.wide.s32 	%rd9, %r3, 8;
	add.s64 	%rd10, %rd3, %rd9;
	ld.global.f64 	%fd13, [%rd10];
	mul.wide.s32 	%rd11, %r9, 8;
	add.s64 	%rd12, %rd8, %rd11;
	ld.global.f64 	%fd14, [%rd12];
	add.f64 	%fd15, %fd13, %fd14;
	fma.rn.f64 	%fd16, %fd1, %fd15, %fd12;
	ld.shared.f64 	%fd17, [%r5+8];
	ld.shared.f64 	%fd18, [%r7+8];
	add.f64 	%fd19, %fd17, %fd18;
	fma.rn.f64 	%fd20, %fd2, %fd19, %fd16;
	ld.shared.f64 	%fd21, [%r5+16];
	add.f64 	%fd22, %fd17, %fd17;
	sub.f64 	%fd23, %fd21, %fd22;
	ld.shared.f64 	%fd24, [%r5];
	add.f64 	%fd25, %fd24, %fd23;
	ld.shared.f64 	%fd26, [%r7+16];
	add.f64 	%fd27, %fd26, %fd25;
	add.f64 	%fd28, %fd18, %fd18;
	sub.f64 	%fd29, %fd27, %fd28;
	ld.shared.f64 	%fd30, [%r7];
	add.f64 	%fd31, %fd30, %fd29;
	fma.rn.f64 	%fd32, %fd3, %fd31, %fd20;
	add.s64 	%rd13, %rd10, %rd11;
	st.global.f64 	[%rd13], %fd32;
$L__BB5_6:
	ret;

}
	// .globl	_Z10calcCornerPdiiid
.visible .entry _Z10calcCornerPdiiid(
	.param .u64 .ptr .align 1 _Z10calcCornerPdiiid_param_0,
	.param .u32 _Z10calcCornerPdiiid_param_1,
	.param .u32 _Z10calcCornerPdiiid_param_2,
	.param .u32 _Z10calcCornerPdiiid_param_3,
	.param .f64 _Z10calcCornerPdiiid_param_4
)
{
	.reg .pred 	%p<4>;
	.reg .b32 	%r<54>;
	.reg .b64 	%rd<11>;
	.reg .b64 	%fd<7>;

	ld.param.u64 	%rd1, [_Z10calcCornerPdiiid_param_0];
	ld.param.u32 	%r22, [_Z10calcCornerPdiiid_param_1];
	ld.param.u32 	%r23, [_Z10calcCornerPdiiid_param_2];
	ld.param.u32 	%r24, [_Z10calcCornerPdiiid_param_3];
	ld.param.f64 	%fd1, [_Z10calcCornerPdiiid_param_4];
	mov.u32 	%r26, %ctaid.x;
	mov.u32 	%r27, %ntid.x;
	mov.u32 	%r28, %tid.x;
	mad.lo.s32 	%r25, %r26, %r27, %r28;
	setp.eq.s32 	%p1, %r25, 2;
	@%p1 bra 	$L__BB6_5;
	setp.eq.s32 	%p2, %r25, 1;
	@%p2 bra 	$L__BB6_4;
	setp.ne.s32 	%p3, %r25, 0;
	@%p3 bra 	$L__BB6_6;
	add.s32 	%r41, %r24, -1;
	mul.lo.s32 	%r42, %r23, %r22;
	mul.lo.s32 	%r52, %r42, %r41;
	add.s32 	%r50, %r52, %r22;
	mul.lo.s32 	%r49, %r42, %r24;
	add.s32 	%r53, %r50, %r42;
	mov.b32 	%r51, 1;
	bra.uni 	$L__BB6_7;
$L__BB6_4:
	add.s32 	%r35, %r24, -1;
	mul.lo.s32 	%r36, %r23, %r22;
	mul.lo.s32 	%r37, %r36, %r35;
	shl.b32 	%r38, %r22, 1;
	add.s32 	%r50, %r37, %r38;
	add.s32 	%r53, %r50, %r36;
	add.s32 	%r39, %r22, %r37;
	add.s32 	%r52, %r39, -1;
	add.s32 	%r49, %r52, %r36;
	mov.b32 	%r51, -2;
	bra.uni 	$L__BB6_7;
$L__BB6_5:
	add.s32 	%r30, %r24, -1;
	mul.lo.s32 	%r31, %r23, %r22;
	add.s32 	%r32, %r23, -2;
	mul.lo.s32 	%r33, %r32, %r22;
	mad.lo.s32 	%r50, %r31, %r30, %r33;
	add.s32 	%r53, %r50, %r31;
	add.s32 	%r52, %r50, %r22;
	add.s32 	%r49, %r53, %r22;
	mov.b32 	%r51, 1;
	bra.uni 	$L__BB6_7;
$L__BB6_6:
	mul.lo.s32 	%r44, %r23, %r22;
	mul.lo.s32 	%r45, %r44, %r24;
	sub.s32 	%r50, %r45, %r22;
	add.s32 	%r46, %r45, %r44;
	sub.s32 	%r53, %r46, %r22;
	add.s32 	%r52, %r45, -1;
	add.s32 	%r49, %r52, %r44;
	mov.b32 	%r51, -2;
$L__BB6_7:
	cvta.to.global.u64 	%rd2, %rd1;
	add.s32 	%r47, %r53, %r51;
	mul.wide.s32 	%rd3, %r52, 8;
	add.s64 	%rd4, %rd2, %rd3;
	mul.wide.s32 	%rd5, %r47, 8;
	add.s64 	%rd6, %rd2, %rd5;
	add.s32 	%r48, %r51, %r50;
	ld.global.f64 	%fd2, [%rd4];
	ld.global.f64 	%fd3, [%rd6];
	sub.f64 	%fd4, %fd3, %fd2;
	mul.wide.s32 	%rd7, %r48, 8;
	add.s64 	%rd8, %rd2, %rd7;
	ld.global.f64 	%fd5, [%rd8];
	fma.rn.f64 	%fd6, %fd1, %fd4, %fd5;
	mul.wide.s32 	%rd9, %r49, 8;
	add.s64 	%rd10, %rd2, %rd9;
	st.global.f64 	[%rd10], %fd6;
	ret;

}
.func  (.param .align 16 .b8 func_retval0[16]) __internal_trig_reduction_slowpathd(
	.param .b64 __internal_trig_reduction_slowpathd_param_0
)
{
	.local .align 8 .b8 	__local_depot7[40];
	.reg .b64 	%SP;
	.reg .b64 	%SPL;
	.reg .pred 	%p<10>;
	.reg .b32 	%r<47>;
	.reg .b64 	%rd<74>;
	.reg .b64 	%fd<5>;

	mov.u64 	%SPL, __local_depot7;
	ld.param.f64 	%fd4, [__internal_trig_reduction_slowpathd_param_0];
	add.u64 	%rd1, %SPL, 0;
	{
	.reg .b32 %temp; 
	mov.b64 	{%temp, %r1}, %fd4;
	}
	shr.u32 	%r2, %r1, 20;
	and.b32  	%r3, %r2, 2047;
	setp.eq.s32 	%p1, %r3, 2047;
	mov.b32 	%r46, 0;
	@%p1 bra 	$L__BB7_9;
	add.s32 	%r20, %r3, -1024;
	mov.b64 	%rd20, %fd4;
	shl.b64 	%rd2, %rd20, 11;
	shr.u32 	%r4, %r20, 6;
	sub.s32 	%r45, 15, %r4;
	sub.s32 	%r21, 19, %r4;
	setp.lt.u32 	%p2, %r20, 128;
	selp.b32 	%r6, 18, %r21, %p2;
	setp.ge.s32 	%p3, %r45, %r6;
	mov.b64 	%rd70, 0;
	@%p3 bra 	$L__BB7_4;
	add.s32 	%r23, %r6, %r4;
	neg.s32 	%r43, %r23;
	or.b64  	%rd3, %rd2, -9223372036854775808;
	mov.b64 	%rd70, 0;
	mov.b32 	%r42, 0;
	mov.u64 	%rd25, __cudart_i2opi_d;
	mov.u32 	%r44, %r45;
$L__BB7_3:
	.pragma "nounroll";
	mul.wide.s32 	%rd22, %r42, 8;
	add.s64 	%rd23, %rd1, %rd22;
	mul.wide.s32 	%rd24, %r44, 8;
	add.s64 	%rd26, %rd25, %rd24;
	ld.global.nc.u64 	%rd27, [%rd26];
	{
	.reg .u32 %r0, %r1, %r2, %r3, %alo, %ahi, %blo, %bhi, %clo, %chi;
	mov.b64 	{%alo,%ahi}, %rd27;
	mov.b64 	{%blo,%bhi}, %rd3;
	mov.b64 	{%clo,%chi}, %rd70;
	mad.lo.cc.u32 	%r0, %alo, %blo, %clo;
	madc.hi.cc.u32 	%r1, %alo, %blo, %chi;
	madc.hi.u32 	%r2, %alo, %bhi, 0;
	mad.lo.cc.u32 	%r1, %alo, %bhi, %r1;
	madc.hi.cc.u32 	%r2, %ahi, %blo, %r2;
	madc.hi.u32 	%r3, %ahi, %bhi, 0;
	mad.lo.cc.u32 	%r1, %ahi, %blo, %r1;
	madc.lo.cc.u32 	%r2, %ahi, %bhi, %r2;
	addc.u32 	%r3, %r3, 0;
	mov.b64 	%rd28, {%r0,%r1};
	mov.b64 	%rd70, {%r2,%r3};
	}
	st.local.u64 	[%rd23], %rd28;
	add.s32 	%r44, %r44, 1;
	add.s32 	%r43, %r43, 1;
	add.s32 	%r42, %r42, 1;
	setp.ne.s32 	%p4, %r43, -15;
	mov.u32 	%r45, %r6;
	@%p4 bra 	$L__BB7_3;
$L__BB7_4:
	cvt.s64.s32 	%rd29, %r45;
	cvt.u64.u32 	%rd30, %r4;
	add.s64 	%rd31, %rd30, %rd29;
	shl.b64 	%rd32, %rd31, 3;
	add.s64 	%rd33, %rd1, %rd32;
	st.local.u64 	[%rd33+-120], %rd70;
	and.b32  	%r15, %r2, 63;
	ld.local.u64 	%rd72, [%rd1+16];
	ld.local.u64 	%rd71, [%rd1+24];
	setp.eq.s32 	%p5, %r15, 0;
	@%p5 bra 	$L__BB7_6;
	shl.b64 	%rd34, %rd71, %r15;
	shr.u64 	%rd35, %rd72, 1;
	xor.b32  	%r24, %r15, 63;
	shr.u64 	%rd36, %rd35, %r24;
	or.b64  	%rd71, %rd34, %rd36;
	ld.local.u64 	%rd37, [%rd1+8];
	shl.b64 	%rd38, %rd72, %r15;
	shr.u64 	%rd39, %rd37, 1;
	shr.u64 	%rd40, %rd39, %r24;
	or.b64  	%rd72, %rd38, %rd40;
$L__BB7_6:
	and.b32  	%r25, %r1, -2147483648;
	shr.u64 	%rd41, %rd71, 62;
	cvt.u32.u64 	%r26, %rd41;
	mov.b64 	{%r27, %r28}, %rd71;
	mov.b64 	{%r29, %r30}, %rd72;
	shf.l.wrap.b32 	%r31, %r30, %r27, 2;
	shf.l.wrap.b32 	%r32, %r27, %r28, 2;
	mov.b64 	%rd42, {%r31, %r32};
	shl.b64 	%rd43, %rd72, 2;
	shr.u64 	%rd44, %rd42, 63;
	cvt.u32.u64 	%r33, %rd44;
	add.s32 	%r34, %r33, %r26;
	setp.eq.s32 	%p6, %r25, 0;
	neg.s32 	%r35, %r34;
	selp.b32 	%r46, %r34, %r35, %p6;
	setp.gt.s64 	%p7, %rd42, -1;
	mov.b64 	%rd45, 0;
	{
	.reg .u32 %r0, %r1, %r2, %r3, %a0, %a1, %a2, %a3, %b0, %b1, %b2, %b3;
	mov.b64 	{%a0,%a1}, %rd45;
	mov.b64 	{%a2,%a3}, %rd45;
	mov.b64 	{%b0,%b1}, %rd43;
	mov.b64 	{%b2,%b3}, %rd42;
	sub.cc.u32 	%r0, %a0, %b0;
	subc.cc.u32 	%r1, %a1, %b1;
	subc.cc.u32 	%r2, %a2, %b2;
	subc.u32 	%r3, %a3, %b3;
	mov.b64 	%rd46, {%r0,%r1};
	mov.b64 	%rd47, {%r2,%r3};
	}
	xor.b32  	%r36, %r25, -2147483648;
	selp.b64 	%rd73, %rd42, %rd47, %p7;
	selp.b64 	%rd14, %rd43, %rd46, %p7;
	selp.b32 	%r17, %r25, %r36, %p7;
	clz.b64 	%r37, %rd73;
	cvt.u64.u32 	%rd15, %r37;
	setp.eq.s32 	%p8, %r37, 0;
	@%p8 bra 	$L__BB7_8;
	cvt.u32.u64 	%r38, %rd15;
	and.b32  	%r39, %r38, 63;
	shl.b64 	%rd48, %rd73, %r39;
	shr.u64 	%rd49, %rd14, 1;
	not.b32 	%r40, %r38;
	and.b32  	%r41, %r40, 63;
	shr.u64 	%rd50, %rd49, %r41;
	or.b64  	%rd73, %rd48, %rd50;
$L__BB7_8:
	mov.b64 	%rd51, -3958705157555305931;
	{
	.reg .u32 %r0, %r1, %r2, %r3, %alo, %ahi, %blo, %bhi;
	mov.b64 	{%alo,%ahi}, %rd73;
	mov.b64 	{%blo,%bhi}, %rd51;
	mul.lo.u32 	%r0, %alo, %blo;
	mul.hi.u32 	%r1, %alo, %blo;
	mad.lo.cc.u32 	%r1, %alo, %bhi, %r1;
	madc.hi.u32 	%r2, %alo, %bhi, 0;
	mad.lo.cc.u32 	%r1, %ahi, %blo, %r1;
	madc.hi.cc.u32 	%r2, %ahi, %blo, %r2;
	madc.hi.u32 	%r3, %ahi, %bhi, 0;
	mad.lo.cc.u32 	%r2, %ahi, %bhi, %r2;
	addc.u32 	%r3, %r3, 0;
	mov.b64 	%rd52, {%r0,%r1};
	mov.b64 	%rd53, {%r2,%r3};
	}
	setp.gt.s64 	%p9, %rd53, 0;
	{
	.reg .u32 %r0, %r1, %r2, %r3, %a0, %a1, %a2, %a3, %b0, %b1, %b2, %b3;
	mov.b64 	{%a0,%a1}, %rd52;
	mov.b64 	{%a2,%a3}, %rd53;
	mov.b64 	{%b0,%b1}, %rd52;
	mov.b64 	{%b2,%b3}, %rd53;
	add.cc.u32 	%r0, %a0, %b0;
	addc.cc.u32 	%r1, %a1, %b1;
	addc.cc.u32 	%r2, %a2, %b2;
	addc.u32 	%r3, %a3, %b3;
	mov.b64 	%rd54, {%r0,%r1};
	mov.b64 	%rd55, {%r2,%r3};
	}
	selp.b64 	%rd56, %rd55, %rd53, %p9;
	selp.s64 	%rd57, -1, 0, %p9;
	sub.s64 	%rd58, %rd57, %rd15;
	cvt.u64.u32 	%rd59, %r17;
	shl.b64 	%rd60, %rd59, 32;
	add.s64 	%rd61, %rd56, 1;
	shr.u64 	%rd62, %rd61, 10;
	add.s64 	%rd63, %rd62, 1;
	shr.u64 	%rd64, %rd63, 1;
	shl.b64 	%rd65, %rd58, 52;
	add.s64 	%rd66, %rd65, %rd64;
	add.s64 	%rd67, %rd66, 4602678819172646912;
	or.b64  	%rd68, %rd67, %rd60;
	mov.b64 	%fd4, %rd68;
$L__BB7_9:
	st.param.f64 	[func_retval0], %fd4;
	st.param.b32 	[func_retval0+8], %r46;
	ret;

}


// ===== COMPILED SASS (sm_100) =====

	.target	sm_100

	.elftype	@"ET_EXEC"


//--------------------- .note.nv.tkinfo           --------------------------
	.section	.note.nv.tkinfo,"",@"SHT_NOTE"
	.sectionflags	@"SHF_NOTE_NV_TKINFO"
	.tkinfo
        /*0018*/ 	.word	0x00000002
        /*0030*/ 	.string	""
        /*0030*/ 	.string	"ptxas"
        /*0030*/ 	.string	"Cuda compilation tools, release 13.0, V13.0.88"
        /*0030*/ 	.string	"Build cuda_13.0.r13.0/compiler.36424714_0"
        /*0030*/ 	.string	"-arch sm_100 -m 64 "



//--------------------- .note.nv.cuinfo           --------------------------
	.section	.note.nv.cuinfo,"",@"SHT_NOTE"
	.sectionflags	@"SHF_NOTE_NV_CUINFO"
        /*0018*/ 	.short	0x0002
        /*001a*/ 	.short	0x0064
        /*001c*/ 	.short	0x0082
	.zero		2


//--------------------- .nv.info                  --------------------------
	.section	.nv.info,"",@"SHT_CUDA_INFO"
	.align	4


	//----- nvinfo : EIATTR_REGCOUNT
	.align		4
        /*0000*/ 	.byte	0x04, 0x2f
        /*0002*/ 	.short	(.L_3 - .L_2)
	.align		4
.L_2:
        /*0004*/ 	.word	index@(_Z6calcEzPdS_S_iiiiidddd)
        /*0008*/ 	.word	0x0000001e


	//----- nvinfo : EIATTR_FRAME_SIZE
	.align		4
.L_3:
        /*000c*/ 	.byte	0x04, 0x11
        /*000e*/ 	.short	(.L_5 - .L_4)
	.align		4
.L_4:
        /*0010*/ 	.word	index@($_Z6calcEzPdS_S_iiiiidddd$__internal_trig_reduction_slowpathd)
        /*0014*/ 	.word	0x00000028


	//----- nvinfo : EIATTR_FRAME_SIZE
	.align		4
.L_5:
        /*0018*/ 	.byte	0x04, 0x11
        /*001a*/ 	.short	(.L_7 - .L_6)
	.align		4
.L_6:
        /*001c*/ 	.word	index@($__internal_1_$__cuda_sm20_div_rn_f64_full)
        /*0020*/ 	.word	0x00000028


	//----- nvinfo : EIATTR_FRAME_SIZE
	.align		4
.L_7:
        /*0024*/ 	.byte	0x04, 0x11
        /*0026*/ 	.short	(.L_9 - .L_8)
	.align		4
.L_8:
        /*0028*/ 	.word	index@(_Z6calcEzPdS_S_iiiiidddd)
        /*002c*/ 	.word	0x00000028


	//----- nvinfo : EIATTR_REGCOUNT
	.align		4
.L_9:
        /*0030*/ 	.byte	0x04, 0x2f
        /*0032*/ 	.short	(.L_11 - .L_10)
	.align		4
.L_10:
        /*0034*/ 	.word	index@(_Z5calcHPdS_S_iiiddd)
        /*0038*/ 	.word	0x0000001e


	//----- nvinfo : EIATTR_FRAME_SIZE
	.align		4
.L_11:
        /*003c*/ 	.byte	0x04, 0x11
        /*003e*/ 	.short	(.L_13 - .L_12)
	.align		4
.L_12:
        /*0040*/ 	.word	index@($__internal_0_$__cuda_sm20_div_rn_f64_full)
        /*0044*/ 	.word	0x00000000


	//----- nvinfo : EIATTR_FRAME_SIZE
	.align		4
.L_13:
        /*0048*/ 	.byte	0x04, 0x11
        /*004a*/ 	.short	(.L_15 - .L_14)
	.align		4
.L_14:
        /*004c*/ 	.word	index@(_Z5calcHPdS_S_iiiddd)
        /*0050*/ 	.word	0x00000000


	//----- nvinfo : EIATTR_REGCOUNT
	.align		4
.L_15:
        /*0054*/ 	.byte	0x04, 0x2f
        /*0056*/ 	.short	(.L_17 - .L_16)
	.align		4
.L_16:
        /*0058*/ 	.word	index@(_Z16calcLeftBoundaryPdiiiddd)
        /*005c*/ 	.word	0x0000001e


	//----- nvinfo : EIATTR_FRAME_SIZE
	.align		4
.L_17:
        /*0060*/ 	.byte	0x04, 0x11
        /*0062*/ 	.short	(.L_19 - .L_18)
	.align		4
.L_18:
        /*0064*/ 	.word	index@(_Z16calcLeftBoundaryPdiiiddd)
        /*0068*/ 	.word	0x00000000


	//----- nvinfo : EIATTR_REGCOUNT
	.align		4
.L_19:
        /*006c*/ 	.byte	0x04, 0x2f
        /*006e*/ 	.short	(.L_21 - .L_20)
	.align		4
.L_20:
        /*0070*/ 	.word	index@(_Z17calcRightBoundaryPdiiiddd)
        /*0074*/ 	.word	0x0000001e


	//----- nvinfo : EIATTR_FRAME_SIZE
	.align		4
.L_21:
        /*0078*/ 	.byte	0x04, 0x11
        /*007a*/ 	.short	(.L_23 - .L_22)
	.align		4
.L_22:
        /*007c*/ 	.word	index@(_Z17calcRightBoundaryPdiiiddd)
        /*0080*/ 	.word	0x00000000


	//----- nvinfo : EIATTR_REGCOUNT
	.align		4
.L_23:
        /*0084*/ 	.byte	0x04, 0x2f
        /*0086*/ 	.short	(.L_25 - .L_24)
	.align		4
.L_24:
        /*0088*/ 	.word	index@(_Z16calcDownBoundaryPdiiiddd)
        /*008c*/ 	.word	0x0000001c


	//----- nvinfo : EIATTR_FRAME_SIZE
	.align		4
.L_25:
        /*0090*/ 	.byte	0x04, 0x11
        /*0092*/ 	.short	(.L_27 - .L_26)
	.align		4
.L_26:
        /*0094*/ 	.word	index@(_Z16calcDownBoundaryPdiiiddd)
        /*0098*/ 	.word	0x00000000


	//----- nvinfo : EIATTR_REGCOUNT
	.align		4
.L_27:
        /*009c*/ 	.byte	0x04, 0x2f
        /*009e*/ 	.short	(.L_29 - .L_28)
	.align		4
.L_28:
        /*00a0*/ 	.word	index@(_Z14calcUpBoundaryPdiiiddd)
        /*00a4*/ 	.word	0x0000001e


	//----- nvinfo : EIATTR_FRAME_SIZE
	.align		4
.L_29:
        /*00a8*/ 	.byte	0x04, 0x11
        /*00aa*/ 	.short	(.L_31 - .L_30)
	.align		4
.L_30:
        /*00ac*/ 	.word	index@(_Z14calcUpBoundaryPdiiiddd)
        /*00b0*/ 	.word	0x00000000


	//----- nvinfo : EIATTR_REGCOUNT
	.align		4
.L_31:
        /*00b4*/ 	.byte	0x04, 0x2f
        /*00b6*/ 	.short	(.L_33 - .L_32)
	.align		4
.L_32:
        /*00b8*/ 	.word	index@(_Z10calcCornerPdiiid)
        /*00bc*/ 	.word	0x00000010


	//----- nvinfo : EIATTR_FRAME_SIZE
	.align		4
.L_33:
        /*00c0*/ 	.byte	0x04, 0x11
        /*00c2*/ 	.short	(.L_35 - .L_34)
	.align		4
.L_34:
        /*00c4*/ 	.word	index@(_Z10calcCornerPdiiid)
        /*00c8*/ 	.word	0x00000000


	//----- nvinfo : EIATTR_MIN_STACK_SIZE
	.align		4
.L_35:
        /*00cc*/ 	.byte	0x04, 0x12
        /*00ce*/ 	.short	(.L_37 - .L_36)
	.align		4
.L_36:
        /*00d0*/ 	.word	index@(_Z10calcCornerPdiiid)
        /*00d4*/ 	.word	0x00000000


	//----- nvinfo : EIATTR_MIN_STACK_SIZE
	.align		4
.L_37:
        /*00d8*/ 	.byte	0x04, 0x12
        /*00da*/ 	.short	(.L_39 - .L_38)
	.align		4
.L_38:
        /*00dc*/ 	.word	index@(_Z14calcUpBoundaryPdiiiddd)
        /*00e0*/ 	.word	0x00000000


	//----- nvinfo : EIATTR_MIN_STACK_SIZE
	.align		4
.L_39:
        /*00e4*/ 	.byte	0x04, 0x12
        /*00e6*/ 	.short	(.L_41 - .L_40)
	.align		4
.L_40:
        /*00e8*/ 	.word	index@(_Z16calcDownBoundaryPdiiiddd)
        /*00ec*/ 	.word	0x00000000


	//----- nvinfo : EIATTR_MIN_STACK_SIZE
	.align		4
.L_41:
        /*00f0*/ 	.byte	0x04, 0x12
        /*00f2*/ 	.short	(.L_43 - .L_42)
	.align		4
.L_42:
        /*00f4*/ 	.word	index@(_Z17calcRightBoundaryPdiiiddd)
        /*00f8*/ 	.word	0x00000000


	//----- nvinfo : EIATTR_MIN_STACK_SIZE
	.align		4
.L_43:
        /*00fc*/ 	.byte	0x04, 0x12
        /*00fe*/ 	.short	(.L_45 - .L_44)
	.align		4
.L_44:
        /*0100*/ 	.word	index@(_Z16calcLeftBoundaryPdiiiddd)
        /*0104*/ 	.word	0x00000000


	//----- nvinfo : EIATTR_MIN_STACK_SIZE
	.align		4
.L_45:
        /*0108*/ 	.byte	0x04, 0x12
        /*010a*/ 	.short	(.L_47 - .L_46)
	.align		4
.L_46:
        /*010c*/ 	.word	index@(_Z5calcHPdS_S_iiiddd)
        /*0110*/ 	.word	0x00000000


	//----- nvinfo : EIATTR_MIN_STACK_SIZE
	.align		4
.L_47:
        /*0114*/ 	.byte	0x04, 0x12
        /*0116*/ 	.short	(.L_49 - .L_48)
	.align		4
.L_48:
        /*0118*/ 	.word	index@(_Z6calcEzPdS_S_iiiiidddd)
        /*011c*/ 	.word	0x00000028
.L_49:


//--------------------- .nv.compat                --------------------------
	.section	.nv.compat,"",@"SHT_CUDA_COMPAT_INFO"
	.align	4
        /*0000*/ 	.byte	0x02, 0x09, 0x00, 0x00, 0x02, 0x02, 0x01, 0x00, 0x02, 0x05, 0x05, 0x00, 0x03, 0x07, 0x01, 0x01
        /*0010*/ 	.byte	0x02, 0x03, 0x00, 0x00, 0x02, 0x06, 0x01, 0x00, 0x04, 0x0b, 0x08, 0x00, 0x01, 0x00, 0x00, 0x00
        /*0020*/ 	.byte	0x00, 0x00, 0x00, 0x00


//--------------------- .nv.info._Z10calcCornerPdiiid --------------------------
	.section	.nv.info._Z10calcCornerPdiiid,"",@"SHT_CUDA_INFO"
	.sectionflags	@""
	.align	4


	//----- nvinfo : EIATTR_CUDA_API_VERSION
	.align		4
        /*0000*/ 	.byte	0x04, 0x37
        /*0002*/ 	.short	(.L_51 - .L_50)
.L_50:
        /*0004*/ 	.word	0x00000082


	//----- nvinfo : EIATTR_KPARAM_INFO
	.align		4
.L_51:
        /*0008*/ 	.byte	0x04, 0x17
        /*000a*/ 	.short	(.L_53 - .L_52)
.L_52:
        /*000c*/ 	.word	0x00000000
        /*0010*/ 	.short	0x0004
        /*0012*/ 	.short	0x0018
        /*0014*/ 	.byte	0x00, 0xf0, 0x21, 0x00


	//----- nvinfo : EIATTR_KPARAM_INFO
	.align		4
.L_53:
        /*0018*/ 	.byte	0x04, 0x17
        /*001a*/ 	.short	(.L_55 - .L_54)
.L_54:
        /*001c*/ 	.word	0x00000000
        /*0020*/ 	.short	0x0003
        /*0022*/ 	.short	0x0010
        /*0024*/ 	.byte	0x00, 0xf0, 0x11, 0x00


	//----- nvinfo : EIATTR_KPARAM_INFO
	.align		4
.L_55:
        /*0028*/ 	.byte	0x04, 0x17
        /*002a*/ 	.short	(.L_57 - .L_56)
.L_56:
        /*002c*/ 	.word	0x00000000
        /*0030*/ 	.short	0x0002
        /*0032*/ 	.short	0x000c
        /*0034*/ 	.byte	0x00, 0xf0, 0x11, 0x00


	//----- nvinfo : EIATTR_KPARAM_INFO
	.align		4
.L_57:
        /*0038*/ 	.byte	0x04, 0x17
        /*003a*/ 	.short	(.L_59 - .L_58)
.L_58:
        /*003c*/ 	.word	0x00000000
        /*0040*/ 	.short	0x0001
        /*0042*/ 	.short	0x0008
        /*0044*/ 	.byte	0x00, 0xf0, 0x11, 0x00


	//----- nvinfo : EIATTR_KPARAM_INFO
	.align		4
.L_59:
        /*0048*/ 	.byte	0x04, 0x17
        /*004a*/ 	.short	(.L_61 - .L_60)
.L_60:
        /*004c*/ 	.word	0x00000000
        /*0050*/ 	.short	0x0000
        /*0052*/ 	.short	0x0000
        /*0054*/ 	.byte	0x00, 0xf5, 0x21, 0x00


	//----- nvinfo : EIATTR_SPARSE_MMA_MASK
	.align		4
.L_61:
        /*0058*/ 	.byte	0x03, 0x50
        /*005a*/ 	.short	0x0000


	//----- nvinfo : EIATTR_MAXREG_COUNT
	.align		4
        /*005c*/ 	.byte	0x03, 0x1b
        /*005e*/ 	.short	0x00ff


	//----- nvinfo : EIATTR_MERCURY_ISA_VERSION
	.align		4
        /*0060*/ 	.byte	0x03, 0x5f
        /*0062*/ 	.short	0x0101


	//----- nvinfo : EIATTR_VRC_CTA_INIT_COUNT
	.align		4
        /*0064*/ 	.byte	0x02, 0x4a
	.zero		1
	.zero		1


	//----- nvinfo : EIATTR_EXIT_INSTR_OFFSETS
	.align		4
        /*0068*/ 	.byte	0x04, 0x1c
        /*006a*/ 	.short	(.L_63 - .L_62)


	//   ....[0]....
.L_62:
        /*006c*/ 	.word	0x00000560


	//----- nvinfo : EIATTR_CRS_STACK_SIZE
	.align		4
.L_63:
        /*0070*/ 	.byte	0x04, 0x1e
        /*0072*/ 	.short	(.L_65 - .L_64)
.L_64:
        /*0074*/ 	.word	0x00000000


	//----- nvinfo : EIATTR_CBANK_PARAM_SIZE
	.align		4
.L_65:
        /*0078*/ 	.byte	0x03, 0x19
        /*007a*/ 	.short	0x0020


	//----- nvinfo : EIATTR_PARAM_CBANK
	.align		4
        /*007c*/ 	.byte	0x04, 0x0a
        /*007e*/ 	.short	(.L_67 - .L_66)
	.align		4
.L_66:
        /*0080*/ 	.word	index@(.nv.constant0._Z10calcCornerPdiiid)
        /*0084*/ 	.short	0x0380
        /*0086*/ 	.short	0x0020


	//----- nvinfo : EIATTR_SW_WAR
	.align		4
.L_67:
        /*0088*/ 	.byte	0x04, 0x36
        /*008a*/ 	.short	(.L_69 - .L_68)
.L_68:
        /*008c*/ 	.word	0x00000008
.L_69:


//--------------------- .nv.info._Z14calcUpBoundaryPdiiiddd --------------------------
	.section	.nv.info._Z14calcUpBoundaryPdiiiddd,"",@"SHT_CUDA_INFO"
	.sectionflags	@""
	.align	4


	//----- nvinfo : EIATTR_CUDA_API_VERSION
	.align		4
        /*0000*/ 	.byte	0x04, 0x37
        /*0002*/ 	.short	(.L_71 - .L_70)
.L_70:
        /*0004*/ 	.word	0x00000082


	//----- nvinfo : EIATTR_KPARAM_INFO
	.align		4
.L_71:
        /*0008*/ 	.byte	0x04, 0x17
        /*000a*/ 	.short	(.L_73 - .L_72)
.L_72:
        /*000c*/ 	.word	0x00000000
        /*0010*/ 	.short	0x0006
        /*0012*/ 	.short	0x0028
        /*0014*/ 	.byte	0x00, 0xf0, 0x21, 0x00


	//----- nvinfo : EIATTR_KPARAM_INFO
	.align		4
.L_73:
        /*0018*/ 	.byte	0x04, 0x17
        /*001a*/ 	.short	(.L_75 - .L_74)
.L_74:
        /*001c*/ 	.word	0x00000000
        /*0020*/ 	.short	0x0005
        /*0022*/ 	.short	0x0020
        /*0024*/ 	.byte	0x00, 0xf0, 0x21, 0x00


	//----- nvinfo : EIATTR_KPARAM_INFO
	.align		4
.L_75:
        /*0028*/ 	.byte	0x04, 0x17
        /*002a*/ 	.short	(.L_77 - .L_76)
.L_76:
        /*002c*/ 	.word	0x00000000
        /*0030*/ 	.short	0x0004
        /*0032*/ 	.short	0x0018
        /*0034*/ 	.byte	0x00, 0xf0, 0x21, 0x00


	//----- nvinfo : EIATTR_KPARAM_INFO
	.align		4
.L_77:
        /*0038*/ 	.byte	0x04, 0x17
        /*003a*/ 	.short	(.L_79 - .L_78)
.L_78:
        /*003c*/ 	.word	0x00000000
        /*0040*/ 	.short	0x0003
        /*0042*/ 	.short	0x0010
        /*0044*/ 	.byte	0x00, 0xf0, 0x11, 0x00


	//----- nvinfo : EIATTR_KPARAM_INFO
	.align		4
.L_79:
        /*0048*/ 	.byte	0x04, 0x17
        /*004a*/ 	.short	(.L_81 - .L_80)
.L_80:
        /*004c*/ 	.word	0x00000000
        /*0050*/ 	.short	0x0002
        /*0052*/ 	.short	0x000c
        /*0054*/ 	.byte	0x00, 0xf0, 0x11, 0x00


	//----- nvinfo : EIATTR_KPARAM_INFO
	.align		4
.L_81:
        /*0058*/ 	.byte	0x04, 0x17
        /*005a*/ 	.short	(.L_83 - .L_82)
.L_82:
        /*005c*/ 	.word	0x00000000
        /*0060*/ 	.short	0x0001
        /*0062*/ 	.short	0x0008
        /*0064*/ 	.byte	0x00, 0xf0, 0x11, 0x00


	//----- nvinfo : EIATTR_KPARAM_INFO
	.align		4
.L_83:
        /*0068*/ 	.byte	0x04, 0x17
        /*006a*/ 	.short	(.L_85 - .L_84)
.L_84:
        /*006c*/ 	.word	0x00000000
        /*0070*/ 	.short	0x0000
        /*0072*/ 	.short	0x0000
        /*0074*/ 	.byte	0x00, 0xf5, 0x21, 0x00


	//----- nvinfo : EIATTR_SPARSE_MMA_MASK
	.align		4
.L_85:
        /*0078*/ 	.byte	0x03, 0x50
        /*007a*/ 	.short	0x0000


	//----- nvinfo : EIATTR_MAXREG_COUNT
	.align		4
        /*007c*/ 	.byte	0x03, 0x1b
        /*007e*/ 	.short	0x00ff


	//----- nvinfo : EIATTR_NUM_BARRIERS
	.align		4
        /*0080*/ 	.byte	0x02, 0x4c
        /*0082*/ 	.byte	0x01
	.zero		1


	//----- nvinfo : EIATTR_MERCURY_ISA_VERSION
	.align		4
        /*0084*/ 	.byte	0x03, 0x5f
        /*0086*/ 	.short	0x0101


	//----- nvinfo : EIATTR_VRC_CTA_INIT_COUNT
	.align		4
        /*0088*/ 	.byte	0x02, 0x4a
	.zero		1
	.zero		1


	//----- nvinfo : EIATTR_EXIT_INSTR_OFFSETS
	.align		4
        /*008c*/ 	.byte	0x04, 0x1c
        /*008e*/ 	.short	(.L_87 - .L_86)


	//   ....[0]....
.L_86:
        /*0090*/ 	.word	0x000002c0


	//   ....[1]....
        /*0094*/ 	.word	0x000004b0


	//----- nvinfo : EIATTR_CBANK_PARAM_SIZE
	.align		4
.L_87:
        /*0098*/ 	.byte	0x03, 0x19
        /*009a*/ 	.short	0x0030


	//----- nvinfo : EIATTR_PARAM_CBANK
	.align		4
        /*009c*/ 	.byte	0x04, 0x0a
        /*009e*/ 	.short	(.L_89 - .L_88)
	.align		4
.L_88:
        /*00a0*/ 	.word	index@(.nv.constant0._Z14calcUpBoundaryPdiiiddd)
        /*00a4*/ 	.short	0x0380
        /*00a6*/ 	.short	0x0030


	//----- nvinfo : EIATTR_SW_WAR
	.align		4
.L_89:
        /*00a8*/ 	.byte	0x04, 0x36
        /*00aa*/ 	.short	(.L_91 - .L_90)
.L_90:
        /*00ac*/ 	.word	0x00000008
.L_91:


//--------------------- .nv.info._Z16calcDownBoundaryPdiiiddd --------------------------
	.section	.nv.info._Z16calcDownBoundaryPdiiiddd,"",@"SHT_CUDA_INFO"
	.sectionflags	@""
	.align	4


	//----- nvinfo : EIATTR_CUDA_API_VERSION
	.align		4
        /*0000*/ 	.byte	0x04, 0x37
        /*0002*/ 	.short	(.L_93 - .L_92)
.L_92:
        /*0004*/ 	.word	0x00000082


	//----- nvinfo : EIATTR_KPARAM_INFO
	.align		4
.L_93:
        /*0008*/ 	.byte	0x04, 0x17
        /*000a*/ 	.short	(.L_95 - .L_94)
.L_94:
        /*000c*/ 	.word	0x00000000
        /*0010*/ 	.short	0x0006
        /*0012*/ 	.short	0x0028
        /*0014*/ 	.byte	0x00, 0xf0, 0x21, 0x00


	//----- nvinfo : EIATTR_KPARAM_INFO
	.align		4
.L_95:
        /*0018*/ 	.byte	0x04, 0x17
        /*001a*/ 	.short	(.L_97 - .L_96)
.L_96:
        /*001c*/ 	.word	0x00000000
        /*0020*/ 	.short	0x0005
        /*0022*/ 	.short	0x0020
        /*0024*/ 	.byte	0x00, 0xf0, 0x21, 0x00


	//----- nvinfo : EIATTR_KPARAM_INFO
	.align		4
.L_97:
        /*0028*/ 	.byte	0x04, 0x17
        /*002a*/ 	.short	(.L_99 - .L_98)
.L_98:
        /*002c*/ 	.word	0x00000000
        /*0030*/ 	.short	0x0004
        /*0032*/ 	.short	0x0018
        /*0034*/ 	.byte	0x00, 0xf0, 0x21, 0x00


	//----- nvinfo : EIATTR_KPARAM_INFO
	.align		4
.L_99:
        /*0038*/ 	.byte	0x04, 0x17
        /*003a*/ 	.short	(.L_101 - .L_100)
.L_100:
        /*003c*/ 	.word	0x00000000
        /*0040*/ 	.short	0x0003
        /*0042*/ 	.short	0x0010
        /*0044*/ 	.byte	0x00, 0xf0, 0x11, 0x00


	//----- nvinfo : EIATTR_KPARAM_INFO
	.align		4
.L_101:
        /*0048*/ 	.byte	0x04, 0x17
        /*004a*/ 	.short	(.L_103 - .L_102)
.L_102:
        /*004c*/ 	.word	0x00000000
        /*0050*/ 	.short	0x0002
        /*0052*/ 	.short	0x000c
        /*0054*/ 	.byte	0x00, 0xf0, 0x11, 0x00


	//----- nvinfo : EIATTR_KPARAM_INFO
	.align		4
.L_103:
        /*0058*/ 	.byte	0x04, 0x17
        /*005a*/ 	.short	(.L_105 - .L_104)
.L_104:
        /*005c*/ 	.word	0x00000000
        /*0060*/ 	.short	0x0001
        /*0062*/ 	.short	0x0008
        /*0064*/ 	.byte	0x00, 0xf0, 0x11, 0x00


	//----- nvinfo : EIATTR_KPARAM_INFO
	.align		4
.L_105:
        /*0068*/ 	.byte	0x04, 0x17
        /*006a*/ 	.short	(.L_107 - .L_106)
.L_106:
        /*006c*/ 	.word	0x00000000
        /*0070*/ 	.short	0x0000
        /*0072*/ 	.short	0x0000
        /*0074*/ 	.byte	0x00, 0xf5, 0x21, 0x00


	//----- nvinfo : EIATTR_SPARSE_MMA_MASK
	.align		4
.L_107:
        /*0078*/ 	.byte	0x03, 0x50
        /*007a*/ 	.short	0x0000


	//----- nvinfo : EIATTR_MAXREG_COUNT
	.align		4
        /*007c*/ 	.byte	0x03, 0x1b
        /*007e*/ 	.short	0x00ff


	//----- nvinfo : EIATTR_NUM_BARRIERS
	.align		4
        /*0080*/ 	.byte	0x02, 0x4c
        /*0082*/ 	.byte	0x01
	.zero		1


	//----- nvinfo : EIATTR_MERCURY_ISA_VERSION
	.align		4
        /*0084*/ 	.byte	0x03, 0x5f
        /*0086*/ 	.short	0x0101


	//----- nvinfo : EIATTR_VRC_CTA_INIT_COUNT
	.align		4
        /*0088*/ 	.byte	0x02, 0x4a
	.zero		1
	.zero		1


	//----- nvinfo : EIATTR_EXIT_INSTR_OFFSETS
	.align		4
        /*008c*/ 	.byte	0x04, 0x1c
        /*008e*/ 	.short	(.L_109 - .L_108)


	//   ....[0]....
.L_108:
        /*0090*/ 	.word	0x00000290


	//   ....[1]....
        /*0094*/ 	.word	0x000004a0


	//----- nvinfo : EIATTR_CBANK_PARAM_SIZE
	.align		4
.L_109:
        /*0098*/ 	.byte	0x03, 0x19
        /*009a*/ 	.short	0x0030


	//----- nvinfo : EIATTR_PARAM_CBANK
	.align		4
        /*009c*/ 	.byte	0x04, 0x0a
        /*009e*/ 	.short	(.L_111 - .L_110)
	.align		4
.L_110:
        /*00a0*/ 	.word	index@(.nv.constant0._Z16calcDownBoundaryPdiiiddd)
        /*00a4*/ 	.short	0x0380
        /*00a6*/ 	.short	0x0030


	//----- nvinfo : EIATTR_SW_WAR
	.align		4
.L_111:
        /*00a8*/ 	.byte	0x04, 0x36
        /*00aa*/ 	.short	(.L_113 - .L_112)
.L_112:
        /*00ac*/ 	.word	0x00000008
.L_113:


//--------------------- .nv.info._Z17calcRightBoundaryPdiiiddd --------------------------
	.section	.nv.info._Z17calcRightBoundaryPdiiiddd,"",@"SHT_CUDA_INFO"
	.sectionflags	@""
	.align	4


	//----- nvinfo : EIATTR_CUDA_API_VERSION
	.align		4
        /*0000*/ 	.byte	0x04, 0x37
        /*0002*/ 	.short	(.L_115 - .L_114)
.L_114:
        /*0004*/ 	.word	0x00000082


	//----- nvinfo : EIATTR_KPARAM_INFO
	.align		4
.L_115:
        /*0008*/ 	.byte	0x04, 0x17
        /*000a*/ 	.short	(.L_117 - .L_116)
.L_116:
        /*000c*/ 	.word	0x00000000
        /*0010*/ 	.short	0x0006
        /*0012*/ 	.short	0x0028
        /*0014*/ 	.byte	0x00, 0xf0, 0x21, 0x00


	//----- nvinfo : EIATTR_KPARAM_INFO
	.align		4
.L_117:
        /*0018*/ 	.byte	0x04, 0x17
        /*001a*/ 	.short	(.L_119 - .L_118)
.L_118:
        /*001c*/ 	.word	0x00000000
        /*0020*/ 	.short	0x0005
        /*0022*/ 	.short	0x0020
        /*0024*/ 	.byte	0x00, 0xf0, 0x21, 0x00


	//----- nvinfo : EIATTR_KPARAM_INFO
	.align		4
.L_119:
        /*0028*/ 	.byte	0x04, 0x17
        /*002a*/ 	.short	(.L_121 - .L_120)
.L_120:
        /*002c*/ 	.word	0x00000000
        /*0030*/ 	.short	0x0004
        /*0032*/ 	.short	0x0018
        /*0034*/ 	.byte	0x00, 0xf0, 0x21, 0x00


	//----- nvinfo : EIATTR_KPARAM_INFO
	.align		4
.L_121:
        /*0038*/ 	.byte	0x04, 0x17
        /*003a*/ 	.short	(.L_123 - .L_122)
.L_122:
        /*003c*/ 	.word	0x00000000
        /*0040*/ 	.short	0x0003
        /*0042*/ 	.short	0x0010
        /*0044*/ 	.byte	0x00, 0xf0, 0x11, 0x00


	//----- nvinfo : EIATTR_KPARAM_INFO
	.align		4
.L_123:
        /*0048*/ 	.byte	0x04, 0x17
        /*004a*/ 	.short	(.L_125 - .L_124)
.L_124:
        /*004c*/ 	.word	0x00000000
        /*0050*/ 	.short	0x0002
        /*0052*/ 	.short	0x000c
        /*0054*/ 	.byte	0x00, 0xf0, 0x11, 0x00


	//----- nvinfo : EIATTR_KPARAM_INFO
	.align		4
.L_125:
        /*0058*/ 	.byte	0x04, 0x17
        /*005a*/ 	.short	(.L_127 - .L_126)
.L_126:
        /*005c*/ 	.word	0x00000000
        /*0060*/ 	.short	0x0001
        /*0062*/ 	.short	0x0008
        /*0064*/ 	.byte	0x00, 0xf0, 0x11, 0x00


	//----- nvinfo : EIATTR_KPARAM_INFO
	.align		4
.L_127:
        /*0068*/ 	.byte	0x04, 0x17
        /*006a*/ 	.short	(.L_129 - .L_128)
.L_128:
        /*006c*/ 	.word	0x00000000
        /*0070*/ 	.short	0x0000
        /*0072*/ 	.short	0x0000
        /*0074*/ 	.byte	0x00, 0xf5, 0x21, 0x00


	//----- nvinfo : EIATTR_SPARSE_MMA_MASK
	.align		4
.L_129:
        /*0078*/ 	.byte	0x03, 0x50
        /*007a*/ 	.short	0x0000


	//----- nvinfo : EIATTR_MAXREG_COUNT
	.align		4
        /*007c*/ 	.byte	0x03, 0x1b
        /*007e*/ 	.short	0x00ff


	//----- nvinfo : EIATTR_NUM_BARRIERS
	.align		4
        /*0080*/ 	.byte	0x02, 0x4c
        /*0082*/ 	.byte	0x01
	.zero		1


	//----- nvinfo : EIATTR_MERCURY_ISA_VERSION
	.align		4
        /*0084*/ 	.byte	0x03, 0x5f
        /*0086*/ 	.short	0x0101


	//----- nvinfo : EIATTR_VRC_CTA_INIT_COUNT
	.align		4
        /*0088*/ 	.byte	0x02, 0x4a
	.zero		1
	.zero		1


	//----- nvinfo : EIATTR_EXIT_INSTR_OFFSETS
	.align		4
        /*008c*/ 	.byte	0x04, 0x1c
        /*008e*/ 	.short	(.L_131 - .L_130)


	//   ....[0]....
.L_130:
        /*0090*/ 	.word	0x000002c0


	//   ....[1]....
        /*0094*/ 	.word	0x000004b0


	//----- nvinfo : EIATTR_CBANK_PARAM_SIZE
	.align		4
.L_131:
        /*0098*/ 	.byte	0x03, 0x19
        /*009a*/ 	.short	0x0030


	//----- nvinfo : EIATTR_PARAM_CBANK
	.align		4
        /*009c*/ 	.byte	0x04, 0x0a
        /*009e*/ 	.short	(.L_133 - .L_132)
	.align		4
.L_132:
        /*00a0*/ 	.word	index@(.nv.constant0._Z17calcRightBoundaryPdiiiddd)
        /*00a4*/ 	.short	0x0380
        /*00a6*/ 	.short	0x0030


	//----- nvinfo : EIATTR_SW_WAR
	.align		4
.L_133:
        /*00a8*/ 	.byte	0x04, 0x36
        /*00aa*/ 	.short	(.L_135 - .L_134)
.L_134:
        /*00ac*/ 	.word	0x00000008
.L_135:


//--------------------- .nv.info._Z16calcLeftBoundaryPdiiiddd --------------------------
	.section	.nv.info._Z16calcLeftBoundaryPdiiiddd,"",@"SHT_CUDA_INFO"
	.sectionflags	@""
	.align	4


	//----- nvinfo : EIATTR_CUDA_API_VERSION
	.align		4
        /*0000*/ 	.byte	0x04, 0x37
        /*0002*/ 	.short	(.L_137 - .L_136)
.L_136:
        /*0004*/ 	.word	0x00000082


	//----- nvinfo : EIATTR_KPARAM_INFO
	.align		4
.L_137:
        /*0008*/ 	.byte	0x04, 0x17
        /*000a*/ 	.short	(.L_139 - .L_138)
.L_138:
        /*000c*/ 	.word	0x00000000
        /*0010*/ 	.short	0x0006
        /*0012*/ 	.short	0x0028
        /*0014*/ 	.byte	0x00, 0xf0, 0x21, 0x00


	//----- nvinfo : EIATTR_KPARAM_INFO
	.align		4
.L_139:
        /*0018*/ 	.byte	0x04, 0x17
        /*001a*/ 	.short	(.L_141 - .L_140)
.L_140:
        /*001c*/ 	.word	0x00000000
        /*0020*/ 	.short	0x0005
        /*0022*/ 	.short	0x0020
        /*0024*/ 	.byte	0x00, 0xf0, 0x21, 0x00


	//----- nvinfo : EIATTR_KPARAM_INFO
	.align		4
.L_141:
        /*0028*/ 	.byte	0x04, 0x17
        /*002a*/ 	.short	(.L_143 - .L_142)
.L_142:
        /*002c*/ 	.word	0x00000000
        /*0030*/ 	.short	0x0004
        /*0032*/ 	.short	0x0018
        /*0034*/ 	.byte	0x00, 0xf0, 0x21, 0x00


	//----- nvinfo : EIATTR_KPARAM_INFO
	.align		4
.L_143:
        /*0038*/ 	.byte	0x04, 0x17
        /*003a*/ 	.short	(.L_145 - .L_144)
.L_144:
        /*003c*/ 	.word	0x00000000
        /*0040*/ 	.short	0x0003
        /*0042*/ 	.short	0x0010
        /*0044*/ 	.byte	0x00, 0xf0, 0x11, 0x00


	//----- nvinfo : EIATTR_KPARAM_INFO
	.align		4
.L_145:
        /*0048*/ 	.byte	0x04, 0x17
        /*004a*/ 	.short	(.L_147 - .L_146)
.L_146:
        /*004c*/ 	.word	0x00000000
        /*0050*/ 	.short	0x0002
        /*0052*/ 	.short	0x000c
        /*0054*/ 	.byte	0x00, 0xf0, 0x11, 0x00


	//----- nvinfo : EIATTR_KPARAM_INFO
	.align		4
.L_147:
        /*0058*/ 	.byte	0x04, 0x17
        /*005a*/ 	.short	(.L_149 - .L_148)
.L_148:
        /*005c*/ 	.word	0x00000000
        /*0060*/ 	.short	0x0001
        /*0062*/ 	.short	0x0008
        /*0064*/ 	.byte	0x00, 0xf0, 0x11, 0x00


	//----- nvinfo : EIATTR_KPARAM_INFO
	.align		4
.L_149:
        /*0068*/ 	.byte	0x04, 0x17
        /*006a*/ 	.short	(.L_151 - .L_150)
.L_150:
        /*006c*/ 	.word	0x00000000
        /*0070*/ 	.short	0x0000
        /*0072*/ 	.short	0x0000
        /*0074*/ 	.byte	0x00, 0xf5, 0x21, 0x00


	//----- nvinfo : EIATTR_SPARSE_MMA_MASK
	.align		4
.L_151:
        /*0078*/ 	.byte	0x03, 0x50
        /*007a*/ 	.short	0x0000


	//----- nvinfo : EIATTR_MAXREG_COUNT
	.align		4
        /*007c*/ 	.byte	0x03, 0x1b
        /*007e*/ 	.short	0x00ff


	//----- nvinfo : EIATTR_NUM_BARRIERS
	.align		4
        /*0080*/ 	.byte	0x02, 0x4c
        /*0082*/ 	.byte	0x01
	.zero		1


	//----- nvinfo : EIATTR_MERCURY_ISA_VERSION
	.align		4
        /*0084*/ 	.byte	0x03, 0x5f
        /*0086*/ 	.short	0x0101


	//----- nvinfo : EIATTR_VRC_CTA_INIT_COUNT
	.align		4
        /*0088*/ 	.byte	0x02, 0x4a
	.zero		1
	.zero		1


	//----- nvinfo : EIATTR_EXIT_INSTR_OFFSETS
	.align		4
        /*008c*/ 	.byte	0x04, 0x1c
        /*008e*/ 	.short	(.L_153 - .L_152)


	//   ....[0]....
.L_152:
        /*0090*/ 	.word	0x000002c0


	//   ....[1]....
        /*0094*/ 	.word	0x000004a0


	//----- nvinfo : EIATTR_CBANK_PARAM_SIZE
	.align		4
.L_153:
        /*0098*/ 	.byte	0x03, 0x19
        /*009a*/ 	.short	0x0030


	//----- nvinfo : EIATTR_PARAM_CBANK
	.align		4
        /*009c*/ 	.byte	0x04, 0x0a
        /*009e*/ 	.short	(.L_155 - .L_154)
	.align		4
.L_154:
        /*00a0*/ 	.word	index@(.nv.constant0._Z16calcLeftBoundaryPdiiiddd)
        /*00a4*/ 	.short	0x0380
        /*00a6*/ 	.short	0x0030


	//----- nvinfo : EIATTR_SW_WAR
	.align		4
.L_155:
        /*00a8*/ 	.byte	0x04, 0x36
        /*00aa*/ 	.short	(.L_157 - .L_156)
.L_156:
        /*00ac*/ 	.word	0x00000008
.L_157:


//--------------------- .nv.info._Z5calcHPdS_S_iiiddd --------------------------
	.section	.nv.info._Z5calcHPdS_S_iiiddd,"",@"SHT_CUDA_INFO"
	.sectionflags	@""
	.align	4


	//----- nvinfo : EIATTR_CUDA_API_VERSION
	.align		4
        /*0000*/ 	.byte	0x04, 0x37
        /*0002*/ 	.short	(.L_159 - .L_158)
.L_158:
        /*0004*/ 	.word	0x00000082


	//----- nvinfo : EIATTR_KPARAM_INFO
	.align		4
.L_159:
        /*0008*/ 	.byte	0x04, 0x17
        /*000a*/ 	.short	(.L_161 - .L_160)
.L_160:
        /*000c*/ 	.word	0x00000000
        /*0010*/ 	.short	0x0008
        /*0012*/ 	.short	0x0038
        /*0014*/ 	.byte	0x00, 0xf0, 0x21, 0x00


	//----- nvinfo : EIATTR_KPARAM_INFO
	.align		4
.L_161:
        /*0018*/ 	.byte	0x04, 0x17
        /*001a*/ 	.short	(.L_163 - .L_162)
.L_162:
        /*001c*/ 	.word	0x00000000
        /*0020*/ 	.short	0x0007
        /*0022*/ 	.short	0x0030
        /*0024*/ 	.byte	0x00, 0xf0, 0x21, 0x00


	//----- nvinfo : EIATTR_KPARAM_INFO
	.align		4
.L_163:
        /*0028*/ 	.byte	0x04, 0x17
        /*002a*/ 	.short	(.L_165 - .L_164)
.L_164:
        /*002c*/ 	.word	0x00000000
        /*0030*/ 	.short	0x0006
        /*0032*/ 	.short	0x0028
        /*0034*/ 	.byte	0x00, 0xf0, 0x21, 0x00


	//----- nvinfo : EIATTR_KPARAM_INFO
	.align		4
.L_165:
        /*0038*/ 	.byte	0x04, 0x17
        /*003a*/ 	.short	(.L_167 - .L_166)
.L_166:
        /*003c*/ 	.word	0x00000000
        /*0040*/ 	.short	0x0005
        /*0042*/ 	.short	0x0020
        /*0044*/ 	.byte	0x00, 0xf0, 0x11, 0x00


	//----- nvinfo : EIATTR_KPARAM_INFO
	.align		4
.L_167:
        /*0048*/ 	.byte	0x04, 0x17
        /*004a*/ 	.short	(.L_169 - .L_168)
.L_168:
        /*004c*/ 	.word	0x00000000
        /*0050*/ 	.short	0x0004
        /*0052*/ 	.short	0x001c
        /*0054*/ 	.byte	0x00, 0xf0, 0x11, 0x00


	//----- nvinfo : EIATTR_KPARAM_INFO
	.align		4
.L_169:
        /*0058*/ 	.byte	0x04, 0x17
        /*005a*/ 	.short	(.L_171 - .L_170)
.L_170:
        /*005c*/ 	.word	0x00000000
        /*0060*/ 	.short	0x0003
        /*0062*/ 	.short	0x0018
        /*0064*/ 	.byte	0x00, 0xf0, 0x11, 0x00


	//----- nvinfo : EIATTR_KPARAM_INFO
	.align		4
.L_171:
        /*0068*/ 	.byte	0x04, 0x17
        /*006a*/ 	.short	(.L_173 - .L_172)
.L_172:
        /*006c*/ 	.word	0x00000000
        /*0070*/ 	.short	0x0002
        /*0072*/ 	.short	0x0010
        /*0074*/ 	.byte	0x00, 0xf5, 0x21, 0x00


	//----- nvinfo : EIATTR_KPARAM_INFO
	.align		4
.L_173:
        /*0078*/ 	.byte	0x04, 0x17
        /*007a*/ 	.short	(.L_175 - .L_174)
.L_174:
        /*007c*/ 	.word	0x00000000
        /*0080*/ 	.short	0x0001
        /*0082*/ 	.short	0x0008
        /*0084*/ 	.byte	0x00, 0xf5, 0x21, 0x00


	//----- nvinfo : EIATTR_KPARAM_INFO
	.align		4
.L_175:
        /*0088*/ 	.byte	0x04, 0x17
        /*008a*/ 	.short	(.L_177 - .L_176)
.L_176:
        /*008c*/ 	.word	0x00000000
        /*0090*/ 	.short	0x0000
        /*0092*/ 	.short	0x0000
        /*0094*/ 	.byte	0x00, 0xf5, 0x21, 0x00


	//----- nvinfo : EIATTR_SPARSE_MMA_MASK
	.align		4
.L_177:
        /*0098*/ 	.byte	0x03, 0x50
        /*009a*/ 	.short	0x0000


	//----- nvinfo : EIATTR_MAXREG_COUNT
	.align		4
        /*009c*/ 	.byte	0x03, 0x1b
        /*009e*/ 	.short	0x00ff


	//----- nvinfo : EIATTR_NUM_BARRIERS
	.align		4
        /*00a0*/ 	.byte	0x02, 0x4c
        /*00a2*/ 	.byte	0x01
	.zero		1


	//----- nvinfo : EIATTR_MERCURY_ISA_VERSION
	.align		4
        /*00a4*/ 	.byte	0x03, 0x5f
        /*00a6*/ 	.short	0x0101


	//----- nvinfo : EIATTR_VRC_CTA_INIT_COUNT
	.align		4
        /*00a8*/ 	.byte	0x02, 0x4a
	.zero		1
	.zero		1


	//----- nvinfo : EIATTR_EXIT_INSTR_OFFSETS
	.align		4
        /*00ac*/ 	.byte	0x04, 0x1c
        /*00ae*/ 	.short	(.L_179 - .L_178)


	//   ....[0]....
.L_178:
        /*00b0*/ 	.word	0x000000f0


	//   ....[1]....
        /*00b4*/ 	.word	0x00000700


	//----- nvinfo : EIATTR_CRS_STACK_SIZE
	.align		4
.L_179:
        /*00b8*/ 	.byte	0x04, 0x1e
        /*00ba*/ 	.short	(.L_181 - .L_180)
.L_180:
        /*00bc*/ 	.word	0x00000000


	//----- nvinfo : EIATTR_CBANK_PARAM_SIZE
	.align		4
.L_181:
        /*00c0*/ 	.byte	0x03, 0x19
        /*00c2*/ 	.short	0x0040


	//----- nvinfo : EIATTR_PARAM_CBANK
	.align		4
        /*00c4*/ 	.byte	0x04, 0x0a
        /*00c6*/ 	.short	(.L_183 - .L_182)
	.align		4
.L_182:
        /*00c8*/ 	.word	index@(.nv.constant0._Z5calcHPdS_S_iiiddd)
        /*00cc*/ 	.short	0x0380
        /*00ce*/ 	.short	0x0040


	//----- nvinfo : EIATTR_SW_WAR
	.align		4
.L_183:
        /*00d0*/ 	.byte	0x04, 0x36
        /*00d2*/ 	.short	(.L_185 - .L_184)
.L_184:
        /*00d4*/ 	.word	0x00000008
.L_185:


//--------------------- .nv.info._Z6calcEzPdS_S_iiiiidddd --------------------------
	.section	.nv.info._Z6calcEzPdS_S_iiiiidddd,"",@"SHT_CUDA_INFO"
	.sectionflags	@""
	.align	4


	//----- nvinfo : EIATTR_CUDA_API_VERSION
	.align		4
        /*0000*/ 	.byte	0x04, 0x37
        /*0002*/ 	.short	(.L_187 - .L_186)
.L_186:
        /*0004*/ 	.word	0x00000082


	//----- nvinfo : EIATTR_KPARAM_INFO
	.align		4
.L_187:
        /*0008*/ 	.byte	0x04, 0x17
        /*000a*/ 	.short	(.L_189 - .L_188)
.L_188:
        /*000c*/ 	.word	0x00000000
        /*0010*/ 	.short	0x000b
        /*0012*/ 	.short	0x0048
        /*0014*/ 	.byte	0x00, 0xf0, 0x21, 0x00


	//----- nvinfo : EIATTR_KPARAM_INFO
	.align		4
.L_189:
        /*0018*/ 	.byte	0x04, 0x17
        /*001a*/ 	.short	(.L_191 - .L_190)
.L_190:
        /*001c*/ 	.word	0x00000000
        /*0020*/ 	.short	0x000a
        /*0022*/ 	.short	0x0040
        /*0024*/ 	.byte	0x00, 0xf0, 0x21, 0x00


	//----- nvinfo : EIATTR_KPARAM_INFO
	.align		4
.L_191:
        /*0028*/ 	.byte	0x04, 0x17
        /*002a*/ 	.short	(.L_193 - .L_192)
.L_192:
        /*002c*/ 	.word	0x00000000
        /*0030*/ 	.short	0x0009
        /*0032*/ 	.short	0x0038
        /*0034*/ 	.byte	0x00, 0xf0, 0x21, 0x00


	//----- nvinfo : EIATTR_KPARAM_INFO
	.align		4
.L_193:
        /*0038*/ 	.byte	0x04, 0x17
        /*003a*/ 	.short	(.L_195 - .L_194)
.L_194:
        /*003c*/ 	.word	0x00000000
        /*0040*/ 	.short	0x0008
        /*0042*/ 	.short	0x0030
        /*0044*/ 	.byte	0x00, 0xf0, 0x21, 0x00


	//----- nvinfo : EIATTR_KPARAM_INFO
	.align		4
.L_195:
        /*0048*/ 	.byte	0x04, 0x17
        /*004a*/ 	.short	(.L_197 - .L_196)
.L_196:
        /*004c*/ 	.word	0x00000000
        /*0050*/ 	.short	0x0007
        /*0052*/ 	.short	0x0028
        /*0054*/ 	.byte	0x00, 0xf0, 0x11, 0x00


	//----- nvinfo : EIATTR_KPARAM_INFO
	.align		4
.L_197:
        /*0058*/ 	.byte	0x04, 0x17
        /*005a*/ 	.short	(.L_199 - .L_198)
.L_198:
        /*005c*/ 	.word	0x00000000
        /*0060*/ 	.short	0x0006
        /*0062*/ 	.short	0x0024
        /*0064*/ 	.byte	0x00, 0xf0, 0x11, 0x00


	//----- nvinfo : EIATTR_KPARAM_INFO
	.align		4
.L_199:
        /*0068*/ 	.byte	0x04, 0x17
        /*006a*/ 	.short	(.L_201 - .L_200)
.L_200:
        /*006c*/ 	.word	0x00000000
        /*0070*/ 	.short	0x0005
        /*0072*/ 	.short	0x0020
        /*0074*/ 	.byte	0x00, 0xf0, 0x11, 0x00


	//----- nvinfo : EIATTR_KPARAM_INFO
	.align		4
.L_201:
        /*0078*/ 	.byte	0x04, 0x17
        /*007a*/ 	.short	(.L_203 - .L_202)
.L_202:
        /*007c*/ 	.word	0x00000000
        /*0080*/ 	.short	0x0004
        /*0082*/ 	.short	0x001c
        /*0084*/ 	.byte	0x00, 0xf0, 0x11, 0x00


	//----- nvinfo : EIATTR_KPARAM_INFO
	.align		4
.L_203:
        /*0088*/ 	.byte	0x04, 0x17
        /*008a*/ 	.short	(.L_205 - .L_204)
.L_204:
        /*008c*/ 	.word	0x00000000
        /*0090*/ 	.short	0x0003
        /*0092*/ 	.short	0x0018
        /*0094*/ 	.byte	0x00, 0xf0, 0x11, 0x00


	//----- nvinfo : EIATTR_KPARAM_INFO
	.align		4
.L_205:
        /*0098*/ 	.byte	0x04, 0x17
        /*009a*/ 	.short	(.L_207 - .L_206)
.L_206:
        /*009c*/ 	.word	0x00000000
        /*00a0*/ 	.short	0x0002
        /*00a2*/ 	.short	0x0010
        /*00a4*/ 	.byte	0x00, 0xf5, 0x21, 0x00


	//----- nvinfo : EIATTR_KPARAM_INFO
	.align		4
.L_207:
        /*00a8*/ 	.byte	0x04, 0x17
        /*00aa*/ 	.short	(.L_209 - .L_208)
.L_208:
        /*00ac*/ 	.word	0x00000000
        /*00b0*/ 	.short	0x0001
        /*00b2*/ 	.short	0x0008
        /*00b4*/ 	.byte	0x00, 0xf5, 0x21, 0x00


	//----- nvinfo : EIATTR_KPARAM_INFO
	.align		4
.L_209:
        /*00b8*/ 	.byte	0x04, 0x17
        /*00ba*/ 	.short	(.L_211 - .L_210)
.L_210:
        /*00bc*/ 	.word	0x00000000
        /*00c0*/ 	.short	0x0000
        /*00c2*/ 	.short	0x0000
        /*00c4*/ 	.byte	0x00, 0xf5, 0x21, 0x00


	//----- nvinfo : EIATTR_SPARSE_MMA_MASK
	.align		4
.L_211:
        /*00c8*/ 	.byte	0x03, 0x50
        /*00ca*/ 	.short	0x0000


	//----- nvinfo : EIATTR_MAXREG_COUNT
	.align		4
        /*00cc*/ 	.byte	0x03, 0x1b
        /*00ce*/ 	.short	0x00ff


	//----- nvinfo : EIATTR_NUM_BARRIERS
	.align		4
        /*00d0*/ 	.byte	0x02, 0x4c
        /*00d2*/ 	.byte	0x01
	.zero		1


	//----- nvinfo : EIATTR_MERCURY_ISA_VERSION
	.align		4
        /*00d4*/ 	.byte	0x03, 0x5f
        /*00d6*/ 	.short	0x0101


	//----- nvinfo : EIATTR_VRC_CTA_INIT_COUNT
	.align		4
        /*00d8*/ 	.byte	0x02, 0x4a
	.zero		1
	.zero		1


	//----- nvinfo : EIATTR_EXIT_INSTR_OFFSETS
	.align		4
        /*00dc*/ 	.byte	0x04, 0x1c
        /*00de*/ 	.short	(.L_213 - .L_212)


	//   ....[0]....
.L_212:
        /*00e0*/ 	.word	0x00000100


	//   ....[1]....
        /*00e4*/ 	.word	0x00000370


	//   ....[2]....
        /*00e8*/ 	.word	0x00000810


	//   ....[3]....
        /*00ec*/ 	.word	0x00000c10


	//----- nvinfo : EIATTR_CRS_STACK_SIZE
	.align		4
.L_213:
        /*00f0*/ 	.byte	0x04, 0x1e
        /*00f2*/ 	.short	(.L_215 - .L_214)
.L_214:
        /*00f4*/ 	.word	0x00000000


	//----- nvinfo : EIATTR_CBANK_PARAM_SIZE
	.align		4
.L_215:
        /*00f8*/ 	.byte	0x03, 0x19
        /*00fa*/ 	.short	0x0050


	//----- nvinfo : EIATTR_PARAM_CBANK
	.align		4
        /*00fc*/ 	.byte	0x04, 0x0a
        /*00fe*/ 	.short	(.L_217 - .L_216)
	.align		4
.L_216:
        /*0100*/ 	.word	index@(.nv.constant0._Z6calcEzPdS_S_iiiiidddd)
        /*0104*/ 	.short	0x0380
        /*0106*/ 	.short	0x0050


	//----- nvinfo : EIATTR_SW_WAR
	.align		4
.L_217:
        /*0108*/ 	.byte	0x04, 0x36
        /*010a*/ 	.short	(.L_219 - .L_218)
.L_218:
        /*010c*/ 	.word	0x00000008
.L_219:


//--------------------- .nv.callgraph             --------------------------
	.section	.nv.callgraph,"",@"SHT_CUDA_CALLGRAPH"
	.align	4
	.sectionentsize	8
	.align		4
        /*0000*/ 	.word	0x00000000
	.align		4
        /*0004*/ 	.word	0xffffffff
	.align		4
        /*0008*/ 	.word	0x00000000
	.align		4
        /*000c*/ 	.word	0xfffffffe
	.align		4
        /*0010*/ 	.word	0x00000000
	.align		4
        /*0014*/ 	.word	0xfffffffd
	.align		4
        /*0018*/ 	.word	0x00000000
	.align		4
        /*001c*/ 	.word	0xfffffffc


//--------------------- .nv.constant4             --------------------------
	.section	.nv.constant4,"a",@progbits
	.align	8
	.align		8
.nv.constant4:
        /*0000*/ 	.dword	__cudart_i2opi_d
	.align		8
        /*0008*/ 	.dword	__cudart_sin_cos_coeffs


//--------------------- .text._Z10calcCornerPdiiid --------------------------
	.section	.text._Z10calcCornerPdiiid,"ax",@progbits
	.align	128
        .global         _Z10calcCornerPdiiid
        .type           _Z10calcCornerPdiiid,@function
        .size           _Z10calcCornerPdiiid,(.L_x_40 - _Z10calcCornerPdiiid)
        .other          _Z10calcCornerPdiiid,@"STO_CUDA_ENTRY STV_DEFAULT"
_Z10calcCornerPdiiid:
.text._Z10calcCornerPdiiid:
[----:B------:R-:W-:Y:S01]  /*0000*/  LDC R1, c[0x0][0x37c] ;  /* 0x0000df00ff017b82 */ /* 0x000fe20000000800 */
[----:B------:R-:W0:Y:S07]  /*0010*/  S2R R3, SR_TID.X ;  /* 0x0000000000037919 */ /* 0x000e2e0000002100 */
[----:B------:R-:W0:Y:S01]  /*0020*/  S2UR UR4, SR_CTAID.X ;  /* 0x00000000000479c3 */ /* 0x000e220000002500 */
[----:B------:R-:W1:Y:S01]  /*0030*/  LDCU.64 UR10, c[0x0][0x358] ;  /* 0x00006b00ff0a77ac */ /* 0x000e620008000a00 */
[----:B------:R-:W-:Y:S06]  /*0040*/  BSSY.RECONVERGENT B0, `(.L_x_0) ;  /* 0x0000043000007945 */ /* 0x000fec0003800200 */
[----:B------:R-:W0:Y:S02]  /*0050*/  LDC R0, c[0x0][0x360] ;  /* 0x0000d800ff007b82 */ /* 0x000e240000000800 */
[----:B0-----:R-:W-:-:S05]  /*0060*/  IMAD R0, R0, UR4, R3 ;  /* 0x0000000400007c24 */ /* 0x001fca000f8e0203 */
[----:B------:R-:W-:-:S13]  /*0070*/  ISETP.NE.AND P0, PT, R0, 0x2, PT ;  /* 0x000000020000780c */ /* 0x000fda0003f05270 */
[----:B-1----:R-:W-:Y:S05]  /*0080*/  @!P0 BRA `(.L_x_1) ;  /* 0x0000000000bc8947 */ /* 0x002fea0003800000 */
[----:B------:R-:W-:-:S13]  /*0090*/  ISETP.NE.AND P0, PT, R0, 0x1, PT ;  /* 0x000000010000780c */ /* 0x000fda0003f05270 */
[----:B------:R-:W-:Y:S05]  /*00a0*/  @!P0 BRA `(.L_x_2) ;  /* 0x0000000000788947 */ /* 0x000fea0003800000 */
[----:B------:R-:W-:-:S13]  /*00b0*/  ISETP.NE.AND P0, PT, R0, RZ, PT ;  /* 0x000000ff0000720c */ /* 0x000fda0003f05270 */
[----:B------:R-:W-:Y:S05]  /*00c0*/  @P0 BRA `(.L_x_3) ;  /* 0x0000000000380947 */ /* 0x000fea0003800000 */
[----:B------:R-:W0:Y:S01]  /*00d0*/  LDCU UR7, c[0x0][0x390] ;  /* 0x00007200ff0777ac */ /* 0x000e220008000800 */
[----:B------:R-:W-:Y:S01]  /*00e0*/  HFMA2 R9, -RZ, RZ, 0, 5.9604644775390625e-08 ;  /* 0x00000001ff097431 */ /* 0x000fe200000001ff */
[----:B------:R-:W1:Y:S01]  /*00f0*/  LDCU.64 UR8, c[0x0][0x388] ;  /* 0x00007100ff0877ac */ /* 0x000e620008000a00 */
[----:B0-----:R-:W-:Y:S02]  /*0100*/  UIADD3 UR4, UPT, UPT, UR7, -0x1, URZ ;  /* 0xffffffff07047890 */ /* 0x001fe4000fffe0ff */
[----:B-1----:R-:W-:-:S04]  /*0110*/  UIMAD UR5, UR9, UR8, URZ ;  /* 0x00000008090572a4 */ /* 0x002fc8000f8e02ff */
[----:B------:R-:W-:Y:S02]  /*0120*/  UIMAD UR4, UR4, UR5, URZ ;  /* 0x00000005040472a4 */ /* 0x000fe4000f8e02ff */
[----:B------:R-:W-:Y:S02]  /*0130*/  UIMAD UR7, UR5, UR7, URZ ;  /* 0x00000007050772a4 */ /* 0x000fe4000f8e02ff */
[----:B------:R-:W-:Y:S02]  /*0140*/  UIADD3 UR6, UPT, UPT, UR4, UR8, URZ ;  /* 0x0000000804067290 */ /* 0x000fe4000fffe0ff */
[----:B------:R-:W-:Y:S02]  /*0150*/  IMAD.U32 R5, RZ, RZ, UR4 ;  /* 0x00000004ff057e24 */ /* 0x000fe4000f8e00ff */
[----:B------:R-:W-:Y:S01]  /*0160*/  UIADD3 UR5, UPT, UPT, UR5, UR6, URZ ;  /* 0x0000000605057290 */ /* 0x000fe2000fffe0ff */
[----:B------:R-:W-:Y:S01]  /*0170*/  MOV R13, UR7 ;  /* 0x00000007000d7c02 */ /* 0x000fe20008000f00 */
[----:B------:R-:W-:-:S04]  /*0180*/  IMAD.U32 R0, RZ, RZ, UR6 ;  /* 0x00000006ff007e24 */ /* 0x000fc8000f8e00ff */
[----:B------:R-:W-:Y:S01]  /*0190*/  MOV R4, UR5 ;  /* 0x0000000500047c02 */ /* 0x000fe20008000f00 */
[----:B------:R-:W-:Y:S06]  /*01a0*/  BRA `(.L_x_4) ;  /* 0x0000000000b07947 */ /* 0x000fec0003800000 */
.L_x_3:
[----:B------:R-:W0:Y:S01]  /*01b0*/  LDCU.64 UR6, c[0x0][0x388] ;  /* 0x00007100ff0677ac */ /* 0x000e220008000a00 */
[----:B------:R-:W-:Y:S01]  /*01c0*/  IMAD.MOV.U32 R9, RZ, RZ, -0x2 ;  /* 0xfffffffeff097424 */ /* 0x000fe200078e00ff */
[----:B------:R-:W1:Y:S01]  /*01d0*/  LDCU UR4, c[0x0][0x390] ;  /* 0x00007200ff0477ac */ /* 0x000e620008000800 */
[----:B0-----:R-:W-:-:S04]  /*01e0*/  UIMAD UR7, UR7, UR6, URZ ;  /* 0x00000006070772a4 */ /* 0x001fc8000f8e02ff */
[----:B-1----:R-:W-:Y:S02]  /*01f0*/  UIMAD UR5, UR7, UR4, UR7 ;  /* 0x00000004070572a4 */ /* 0x002fe4000f8e0207 */
[----:B------:R-:W-:Y:S02]  /*0200*/  UIMAD UR8, UR7, UR4, -0x1 ;  /* 0xffffffff070874a4 */ /* 0x000fe4000f8e0204 */
[----:B------:R-:W-:Y:S02]  /*0210*/  UIMAD UR4, UR7, UR4, -UR6 ;  /* 0x00000004070472a4 */ /* 0x000fe4000f8e0a06 */
[----:B------:R-:W-:Y:S02]  /*0220*/  UIADD3 UR5, UPT, UPT, UR5, -UR6, URZ ;  /* 0x8000000605057290 */ /* 0x000fe4000fffe0ff */
[----:B------:R-:W-:Y:S02]  /*0230*/  UIADD3 UR6, UPT, UPT, UR7, UR8, URZ ;  /* 0x0000000807067290 */ /* 0x000fe4000fffe0ff */
[----:B------:R-:W-:Y:S01]  /*0240*/  IMAD.U32 R5, RZ, RZ, UR8 ;  /* 0x00000008ff057e24 */ /* 0x000fe2000f8e00ff */
[----:B------:R-:W-:-:S02]  /*0250*/  MOV R0, UR4 ;  /* 0x0000000400007c02 */ /* 0x000fc40008000f00 */
[----:B------:R-:W-:Y:S01]  /*0260*/  MOV R4, UR5 ;  /* 0x0000000500047c02 */ /* 0x000fe20008000f00 */
[----:B------:R-:W-:Y:S01]  /*0270*/  IMAD.U32 R13, RZ, RZ, UR6 ;  /* 0x00000006ff0d7e24 */ /* 0x000fe2000f8e00ff */
[----:B------:R-:W-:Y:S06]  /*0280*/  BRA `(.L_x_4) ;  /* 0x0000000000787947 */ /* 0x000fec0003800000 */
.L_x_2:
[----:B------:R-:W0:Y:S01]  /*0290*/  LDCU UR4, c[0x0][0x390] ;  /* 0x00007200ff0477ac */ /* 0x000e220008000800 */
[----:B------:R-:W-:Y:S01]  /*02a0*/  MOV R9, 0xfffffffe ;  /* 0xfffffffe00097802 */ /* 0x000fe20000000f00 */
[----:B------:R-:W1:Y:S01]  /*02b0*/  LDCU.64 UR6, c[0x0][0x388] ;  /* 0x00007100ff0677ac */ /* 0x000e620008000a00 */
[----:B0-----:R-:W-:Y:S02]  /*02c0*/  UIADD3 UR4, UPT, UPT, UR4, -0x1, URZ ;  /* 0xffffffff04047890 */ /* 0x001fe4000fffe0ff */
[----:B-1----:R-:W-:-:S04]  /*02d0*/  UIMAD UR7, UR7, UR6, URZ ;  /* 0x00000006070772a4 */ /* 0x002fc8000f8e02ff */
[----:B------:R-:W-:-:S04]  /*02e0*/  UIMAD UR4, UR4, UR7, URZ ;  /* 0x00000007040472a4 */ /* 0x000fc8000f8e02ff */
[----:B------:R-:W-:Y:S02]  /*02f0*/  ULEA UR8, UR6, UR4, 0x1 ;  /* 0x0000000406087291 */ /* 0x000fe4000f8e08ff */
[----:B------:R-:W-:Y:S02]  /*0300*/  UIADD3 UR4, UPT, UPT, UR4, -0x1, UR6 ;  /* 0xffffffff04047890 */ /* 0x000fe4000fffe006 */
[----:B------:R-:W-:Y:S02]  /*0310*/  UIADD3 UR6, UPT, UPT, UR7, UR8, URZ ;  /* 0x0000000807067290 */ /* 0x000fe4000fffe0ff */
[----:B------:R-:W-:Y:S01]  /*0320*/  UIADD3 UR5, UPT, UPT, UR7, UR4, URZ ;  /* 0x0000000407057290 */ /* 0x000fe2000fffe0ff */
[----:B------:R-:W-:Y:S01]  /*0330*/  IMAD.U32 R0, RZ, RZ, UR8 ;  /* 0x00000008ff007e24 */ /* 0x000fe2000f8e00ff */
[----:B------:R-:W-:Y:S02]  /*0340*/  MOV R5, UR4 ;  /* 0x0000000400057c02 */ /* 0x000fe40008000f00 */
[----:B------:R-:W-:-:S02]  /*0350*/  IMAD.U32 R4, RZ, RZ, UR6 ;  /* 0x00000006ff047e24 */ /* 0x000fc4000f8e00ff */
[----:B------:R-:W-:Y:S01]  /*0360*/  MOV R13, UR5 ;  /* 0x00000005000d7c02 */ /* 0x000fe20008000f00 */
[----:B------:R-:W-:Y:S06]  /*0370*/  BRA `(.L_x_4) ;  /* 0x00000000003c7947 */ /* 0x000fec0003800000 */
.L_x_1:
[----:B------:R-:W0:Y:S01]  /*0380*/  LDCU UR4, c[0x0][0x390] ;  /* 0x00007200ff0477ac */ /* 0x000e220008000800 */
[----:B------:R-:W-:Y:S01]  /*0390*/  IMAD.MOV.U32 R9, RZ, RZ, 0x1 ;  /* 0x00000001ff097424 */ /* 0x000fe200078e00ff */
[----:B------:R-:W1:Y:S01]  /*03a0*/  LDCU.64 UR6, c[0x0][0x388] ;  /* 0x00007100ff0677ac */ /* 0x000e620008000a00 */
[----:B0-----:R-:W-:Y:S02]  /*03b0*/  UIADD3 UR5, UPT, UPT, UR4, -0x1, URZ ;  /* 0xffffffff04057890 */ /* 0x001fe4000fffe0ff */
[----:B-1----:R-:W-:-:S04]  /*03c0*/  UIADD3 UR4, UPT, UPT, UR7, -0x2, URZ ;  /* 0xfffffffe07047890 */ /* 0x002fc8000fffe0ff */
[----:B------:R-:W-:-:S04]  /*03d0*/  UIMAD UR4, UR5, UR7, UR4 ;  /* 0x00000007050472a4 */ /* 0x000fc8000f8e0204 */
[----:B------:R-:W-:Y:S02]  /*03e0*/  UIADD3 UR5, UPT, UPT, UR4, UR7, URZ ;  /* 0x0000000704057290 */ /* 0x000fe4000fffe0ff */
[----:B------:R-:W-:Y:S02]  /*03f0*/  UIMAD UR4, UR4, UR6, URZ ;  /* 0x00000006040472a4 */ /* 0x000fe4000f8e02ff */
[----:B------:R-:W-:Y:S02]  /*0400*/  UIMAD UR5, UR5, UR6, URZ ;  /* 0x00000006050572a4 */ /* 0x000fe4000f8e02ff */
[----:B------:R-:W-:Y:S02]  /*0410*/  UIADD3 UR7, UPT, UPT, UR4, UR6, URZ ;  /* 0x0000000604077290 */ /* 0x000fe4000fffe0ff */
[----:B------:R-:W-:Y:S01]  /*0420*/  UIADD3 UR6, UPT, UPT, UR5, UR6, URZ ;  /* 0x0000000605067290 */ /* 0x000fe2000fffe0ff */
[----:B------:R-:W-:Y:S01]  /*0430*/  MOV R0, UR4 ;  /* 0x0000000400007c02 */ /* 0x000fe20008000f00 */
[----:B------:R-:W-:-:S02]  /*0440*/  IMAD.U32 R4, RZ, RZ, UR5 ;  /* 0x00000005ff047e24 */ /* 0x000fc4000f8e00ff */
[----:B------:R-:W-:Y:S02]  /*0450*/  MOV R5, UR7 ;  /* 0x0000000700057c02 */ /* 0x000fe40008000f00 */
[----:B------:R-:W-:-:S07]  /*0460*/  IMAD.U32 R13, RZ, RZ, UR6 ;  /* 0x00000006ff0d7e24 */ /* 0x000fce000f8e00ff */
.L_x_4:
[----:B------:R-:W-:Y:S05]  /*0470*/  BSYNC.RECONVERGENT B0 ;  /* 0x0000000000007941 */ /* 0x000fea0003800200 */
.L_x_0:
[----:B------:R-:W0:Y:S01]  /*0480*/  LDC.64 R2, c[0x0][0x380] ;  /* 0x0000e000ff027b82 */ /* 0x000e220000000a00 */
[C---:B------:R-:W-:Y:S01]  /*0490*/  IADD3 R7, PT, PT, R9.reuse, R4, RZ ;  /* 0x0000000409077210 */ /* 0x040fe20007ffe0ff */
[----:B------:R-:W1:Y:S01]  /*04a0*/  LDCU.64 UR4, c[0x0][0x398] ;  /* 0x00007300ff0477ac */ /* 0x000e620008000a00 */
[----:B------:R-:W-:Y:S01]  /*04b0*/  IADD3 R11, PT, PT, R9, R0, RZ ;  /* 0x00000000090b7210 */ /* 0x000fe20007ffe0ff */
[----:B0-----:R-:W-:-:S04]  /*04c0*/  IMAD.WIDE R4, R5, 0x8, R2 ;  /* 0x0000000805047825 */ /* 0x001fc800078e0202 */
[--C-:B------:R-:W-:Y:S02]  /*04d0*/  IMAD.WIDE R6, R7, 0x8, R2.reuse ;  /* 0x0000000807067825 */ /* 0x100fe400078e0202 */
[----:B------:R-:W2:Y:S02]  /*04e0*/  LDG.E.64 R4, desc[UR10][R4.64] ;  /* 0x0000000a04047981 */ /* 0x000ea4000c1e1b00 */
[--C-:B------:R-:W-:Y:S02]  /*04f0*/  IMAD.WIDE R10, R11, 0x8, R2.reuse ;  /* 0x000000080b0a7825 */ /* 0x100fe400078e0202 */
[----:B------:R-:W2:Y:S04]  /*0500*/  LDG.E.64 R6, desc[UR10][R6.64] ;  /* 0x0000000a06067981 */ /* 0x000ea8000c1e1b00 */
[----:B------:R-:W1:Y:S01]  /*0510*/  LDG.E.64 R10, desc[UR10][R10.64] ;  /* 0x0000000a0a0a7981 */ /* 0x000e62000c1e1b00 */
[----:B------:R-:W-:Y:S01]  /*0520*/  IMAD.WIDE R2, R13, 0x8, R2 ;  /* 0x000000080d027825 */ /* 0x000fe200078e0202 */
[----:B--2---:R-:W-:-:S08]  /*0530*/  DADD R8, -R4, R6 ;  /* 0x0000000004087229 */ /* 0x004fd00000000106 */
[----:B-1----:R-:W-:-:S07]  /*0540*/  DFMA R8, R8, UR4, R10 ;  /* 0x0000000408087c2b */ /* 0x002fce000800000a */
[----:B------:R-:W-:Y:S01]  /*0550*/  STG.E.64 desc[UR10][R2.64], R8 ;  /* 0x0000000802007986 */ /* 0x000fe2000c101b0a */
[----:B------:R-:W-:Y:S05]  /*0560*/  EXIT ;  /* 0x000000000000794d */ /* 0x000fea0003800000 */
.L_x_5:
[----:B------:R-:W-:-:S00]  /*0570*/  BRA `(.L_x_5) ;  /* 0xfffffffc00fc7947 */ /* 0x000fc0000383ffff */
[----:B------:R-:W-:-:S00]  /*0580*/  NOP ;  /* 0x0000000000007918 */ /* 0x000fc00000000000 */
[----:B------:R-:W-:-:S00]  /*0590*/  NOP ;  /* 0x0000000000007918 */ /* 0x000fc00000000000 */
[----:B------:R-:W-:-:S00]  /*05a0*/  NOP ;  /* 0x0000000000007918 */ /* 0x000fc00000000000 */
[----:B------:R-:W-:-:S00]  /*05b0*/  NOP ;  /* 0x0000000000007918 */ /* 0x000fc00000000000 */
[----:B------:R-:W-:-:S00]  /*05c0*/  NOP ;  /* 0x0000000000007918 */ /* 0x000fc00000000000 */
[----:B------:R-:W-:-:S00]  /*05d0*/  NOP ;  /* 0x0000000000007918 */ /* 0x000fc00000000000 */
[----:B------:R-:W-:-:S00]  /*05e0*/  NOP ;  /* 0x0000000000007918 */ /* 0x000fc00000000000 */
[----:B------:R-:W-:-:S00]  /*05f0*/  NOP ;  /* 0x0000000000007918 */ /* 0x000fc00000000000 */
.L_x_40:


//--------------------- .text._Z14calcUpBoundaryPdiiiddd --------------------------
	.section	.text._Z14calcUpBoundaryPdiiiddd,"ax",@progbits
	.align	128
        .global         _Z14calcUpBoundaryPdiiiddd
        .type           _Z14calcUpBoundaryPdiiiddd,@function
        .size           _Z14calcUpBoundaryPdiiiddd,(.L_x_41 - _Z14calcUpBoundaryPdiiiddd)
        .other          _Z14calcUpBoundaryPdiiiddd,@"STO_CUDA_ENTRY STV_DEFAULT"
_Z14calcUpBoundaryPdiiiddd:
.text._Z14calcUpBoundaryPdiiiddd:
[----:B------:R-:W-:Y:S01]  /*0000*/  LDC R1, c[0x0][0x37c] ;  /* 0x0000df00ff017b82 */ /* 0x000fe20000000800 */
[----:B------:R-:W0:Y:S07]  /*0010*/  S2R R0, SR_TID.X ;  /* 0x0000000000007919 */ /* 0x000e2e0000002100 */
[----:B------:R-:W1:Y:S01]  /*0020*/  LDC.64 R2, c[0x0][0x388] ;  /* 0x0000e200ff027b82 */ /* 0x000e620000000a00 */
[----:B------:R-:W2:Y:S01]  /*0030*/  LDCU UR4, c[0x0][0x390] ;  /* 0x00007200ff0477ac */ /* 0x000ea20008000800 */
[----:B------:R-:W3:Y:S06]  /*0040*/  LDCU.64 UR8, c[0x0][0x358] ;  /* 0x00006b00ff0877ac */ /* 0x000eec0008000a00 */
[----:B------:R-:W0:Y:S08]  /*0050*/  S2UR UR5, SR_CTAID.X ;  /* 0x00000000000579c3 */ /* 0x000e300000002500 */
[----:B------:R-:W0:Y:S01]  /*0060*/  LDC R23, c[0x0][0x360] ;  /* 0x0000d800ff177b82 */ /* 0x000e220000000800 */
[----:B--2---:R-:W-:-:S07]  /*0070*/  UIADD3 UR4, UPT, UPT, UR4, -0x1, URZ ;  /* 0xffffffff04047890 */ /* 0x004fce000fffe0ff */
[----:B------:R-:W2:Y:S01]  /*0080*/  LDC.64 R6, c[0x0][0x380] ;  /* 0x0000e000ff067b82 */ /* 0x000ea20000000a00 */
[-C--:B-1----:R-:W-:Y:S02]  /*0090*/  IMAD R21, R3, R2.reuse, RZ ;  /* 0x0000000203157224 */ /* 0x082fe400078e02ff */
[----:B------:R-:W-:Y:S02]  /*00a0*/  VIADD R4, R2, 0xffffffff ;  /* 0xffffffff02047836 */ /* 0x000fe40000000000 */
[C---:B------:R-:W-:Y:S01]  /*00b0*/  IMAD R20, R21.reuse, UR4, RZ ;  /* 0x0000000415147c24 */ /* 0x040fe2000f8e02ff */
[----:B------:R-:W-:Y:S01]  /*00c0*/  IADD3 R3, PT, PT, R21, -R2, RZ ;  /* 0x8000000215037210 */ /* 0x000fe20007ffe0ff */
[----:B0-----:R-:W-:-:S05]  /*00d0*/  IMAD R23, R23, UR5, R0 ;  /* 0x0000000517177c24 */ /* 0x001fca000f8e0200 */
[C---:B------:R-:W-:Y:S02]  /*00e0*/  ISETP.NE.AND P1, PT, R23.reuse, R4, PT ;  /* 0x000000041700720c */ /* 0x040fe40003f25270 */
[C---:B------:R-:W-:Y:S02]  /*00f0*/  ISETP.NE.AND P0, PT, R23.reuse, RZ, PT ;  /* 0x000000ff1700720c */ /* 0x040fe40003f05270 */
[----:B------:R-:W-:Y:S02]  /*0100*/  IADD3 R27, PT, PT, R23, -R2, R3 ;  /* 0x80000002171b7210 */ /* 0x000fe40007ffe003 */
[C---:B------:R-:W-:Y:S02]  /*0110*/  ISETP.NE.OR P0, PT, R0.reuse, RZ, !P0 ;  /* 0x000000ff0000720c */ /* 0x040fe40004705670 */
[----:B------:R-:W-:Y:S01]  /*0120*/  ISETP.NE.OR P2, PT, R0, 0x1f, !P1 ;  /* 0x0000001f0000780c */ /* 0x000fe20004f45670 */
[C---:B------:R-:W-:Y:S01]  /*0130*/  IMAD.IADD R5, R20.reuse, 0x1, R27 ;  /* 0x0000000114057824 */ /* 0x040fe200078e021b */
[----:B------:R-:W-:-:S03]  /*0140*/  IADD3 R25, PT, PT, R20, R3, R23 ;  /* 0x0000000314197210 */ /* 0x000fc60007ffe017 */
[----:B--2---:R-:W-:-:S04]  /*0150*/  IMAD.WIDE R4, R5, 0x8, R6 ;  /* 0x0000000805047825 */ /* 0x004fc800078e0206 */
[----:B------:R-:W-:Y:S01]  /*0160*/  IMAD.WIDE R24, R25, 0x8, R6 ;  /* 0x0000000819187825 */ /* 0x000fe200078e0206 */
[----:B---3--:R-:W2:Y:S04]  /*0170*/  LDG.E.64 R10, desc[UR8][R4.64] ;  /* 0x00000008040a7981 */ /* 0x008ea8000c1e1b00 */
[----:B------:R-:W3:Y:S04]  /*0180*/  LDG.E.64 R8, desc[UR8][R24.64] ;  /* 0x0000000818087981 */ /* 0x000ee8000c1e1b00 */
[----:B------:R-:W4:Y:S04]  /*0190*/  @!P0 LDG.E.64 R12, desc[UR8][R24.64+-0x8] ;  /* 0xfffff808180c8981 */ /* 0x000f28000c1e1b00 */
[----:B------:R-:W5:Y:S04]  /*01a0*/  @!P2 LDG.E.64 R14, desc[UR8][R24.64+0x8] ;  /* 0x00000808180ea981 */ /* 0x000f68000c1e1b00 */
[----:B------:R-:W5:Y:S04]  /*01b0*/  @!P0 LDG.E.64 R16, desc[UR8][R4.64+-0x8] ;  /* 0xfffff80804108981 */ /* 0x000f68000c1e1b00 */
[----:B------:R-:W5:Y:S01]  /*01c0*/  @!P2 LDG.E.64 R18, desc[UR8][R4.64+0x8] ;  /* 0x000008080412a981 */ /* 0x000f62000c1e1b00 */
[----:B------:R-:W0:Y:S01]  /*01d0*/  S2UR UR6, SR_CgaCtaId ;  /* 0x00000000000679c3 */ /* 0x000e220000008800 */
[----:B------:R-:W-:-:S02]  /*01e0*/  UMOV UR4, 0x400 ;  /* 0x0000040000047882 */ /* 0x000fc40000000000 */
[----:B------:R-:W-:Y:S02]  /*01f0*/  UIADD3 UR5, UPT, UPT, UR4, 0x110, URZ ;  /* 0x0000011004057890 */ /* 0x000fe4000fffe0ff */
[----:B0-----:R-:W-:Y:S02]  /*0200*/  ULEA UR4, UR6, UR4, 0x18 ;  /* 0x0000000406047291 */ /* 0x001fe4000f8ec0ff */
[----:B------:R-:W-:-:S04]  /*0210*/  ULEA UR5, UR6, UR5, 0x18 ;  /* 0x0000000506057291 */ /* 0x000fc8000f8ec0ff */
[C---:B------:R-:W-:Y:S02]  /*0220*/  LEA R3, R0.reuse, UR4, 0x3 ;  /* 0x0000000400037c11 */ /* 0x040fe4000f8e18ff */
[----:B------:R-:W-:Y:S02]  /*0230*/  LEA R0, R0, UR5, 0x3 ;  /* 0x0000000500007c11 */ /* 0x000fe4000f8e18ff */
[----:B------:R-:W-:Y:S01]  /*0240*/  ISETP.EQ.OR P1, PT, R23, RZ, !P1 ;  /* 0x000000ff1700720c */ /* 0x000fe20004f22670 */
[----:B---3--:R0:W-:Y:S04]  /*0250*/  STS.64 [R3+0x8], R8 ;  /* 0x0000080803007388 */ /* 0x0081e80000000a00 */
[----:B--2---:R0:W-:Y:S04]  /*0260*/  STS.64 [R0+0x8], R10 ;  /* 0x0000080a00007388 */ /* 0x0041e80000000a00 */
[----:B----4-:R0:W-:Y:S04]  /*0270*/  @!P0 STS.64 [UR4], R12 ;  /* 0x0000000cff008988 */ /* 0x0101e80008000a04 */
[----:B-----5:R0:W-:Y:S04]  /*0280*/  @!P2 STS.64 [UR4+0x108], R14 ;  /* 0x0001080eff00a988 */ /* 0x0201e80008000a04 */
[----:B------:R0:W-:Y:S04]  /*0290*/  @!P0 STS.64 [UR4+0x110], R16 ;  /* 0x00011010ff008988 */ /* 0x0001e80008000a04 */
[----:B------:R0:W-:Y:S01]  /*02a0*/  @!P2 STS.64 [UR4+0x218], R18 ;  /* 0x00021812ff00a988 */ /* 0x0001e20008000a04 */
[----:B------:R-:W-:Y:S06]  /*02b0*/  BAR.SYNC.DEFER_BLOCKING 0x0 ;  /* 0x0000000000007b1d */ /* 0x000fec0000010000 */
[----:B------:R-:W-:Y:S05]  /*02c0*/  @P1 EXIT ;  /* 0x000000000000194d */ /* 0x000fea0003800000 */
[----:B0-----:R-:W-:Y:S01]  /*02d0*/  IADD3 R15, PT, PT, R27, R20, -R21 ;  /* 0x000000141b0f7210 */ /* 0x001fe20007ffe815 */
[----:B------:R-:W-:Y:S01]  /*02e0*/  IMAD.WIDE R4, R21, 0x8, R4 ;  /* 0x0000000815047825 */ /* 0x000fe200078e0204 */
[----:B------:R-:W-:Y:S01]  /*02f0*/  LDS.64 R24, [R3] ;  /* 0x0000000003187984 */ /* 0x000fe20000000a00 */
[----:B------:R-:W0:Y:S02]  /*0300*/  LDCU.64 UR4, c[0x0][0x398] ;  /* 0x00007300ff0477ac */ /* 0x000e240008000a00 */
[----:B------:R-:W-:Y:S01]  /*0310*/  IMAD.WIDE R14, R15, 0x8, R6 ;  /* 0x000000080f0e7825 */ /* 0x000fe200078e0206 */
[----:B------:R-:W2:Y:S01]  /*0320*/  LDG.E.64 R12, desc[UR8][R4.64] ;  /* 0x00000008040c7981 */ /* 0x000ea2000c1e1b00 */
[----:B------:R-:W1:Y:S03]  /*0330*/  LDCU.128 UR12, c[0x0][0x3a0] ;  /* 0x00007400ff0c77ac */ /* 0x000e660008000c00 */
[----:B------:R-:W3:Y:S01]  /*0340*/  LDS.64 R6, [R3+0x8] ;  /* 0x0000080003067984 */ /* 0x000ee20000000a00 */
[----:B------:R-:W-:-:S03]  /*0350*/  IMAD.WIDE R16, R2, 0x8, R14 ;  /* 0x0000000802107825 */ /* 0x000fc600078e020e */
[----:B------:R-:W4:Y:S04]  /*0360*/  LDG.E.64 R14, desc[UR8][R14.64] ;  /* 0x000000080e0e7981 */ /* 0x000f28000c1e1b00 */
[----:B------:R-:W2:Y:S04]  /*0370*/  LDG.E.64 R16, desc[UR8][R16.64] ;  /* 0x0000000810107981 */ /* 0x000ea8000c1e1b00 */
[----:B------:R-:W5:Y:S04]  /*0380*/  LDS.64 R20, [R3+0x10] ;  /* 0x0000100003147984 */ /* 0x000f680000000a00 */
[----:B------:R-:W0:Y:S04]  /*0390*/  LDS.64 R18, [R0+0x10] ;  /* 0x0000100000127984 */ /* 0x000e280000000a00 */
[----:B------:R-:W1:Y:S04]  /*03a0*/  LDS.64 R10, [R0+0x8] ;  /* 0x00000800000a7984 */ /* 0x000e680000000a00 */
[----:B------:R-:W2:Y:S01]  /*03b0*/  LDS.64 R8, [R0] ;  /* 0x0000000000087984 */ /* 0x000ea20000000a00 */
[----:B---3--:R-:W-:-:S08]  /*03c0*/  DADD R22, R6, R6 ;  /* 0x0000000006167229 */ /* 0x008fd00000000006 */
[----:B-----5:R-:W-:-:S08]  /*03d0*/  DADD R20, R20, -R22 ;  /* 0x0000000014147229 */ /* 0x020fd00000000816 */
[----:B------:R-:W-:-:S08]  /*03e0*/  DADD R20, R20, R24 ;  /* 0x0000000014147229 */ /* 0x000fd00000000018 */
[----:B0-----:R-:W-:Y:S02]  /*03f0*/  DADD R18, R20, R18 ;  /* 0x0000000014127229 */ /* 0x001fe40000000012 */
[----:B-1----:R-:W-:Y:S01]  /*0400*/  DADD R6, R6, R10 ;  /* 0x0000000006067229 */ /* 0x002fe2000000000a */
[----:B------:R-:W-:Y:S01]  /*0410*/  IMAD.WIDE R2, R2, 0x8, R4 ;  /* 0x0000000802027825 */ /* 0x000fe200078e0204 */
[----:B----4-:R-:W-:Y:S02]  /*0420*/  DADD R14, RZ, -R14 ;  /* 0x00000000ff0e7229 */ /* 0x010fe4000000080e */
[----:B--2---:R-:W-:Y:S02]  /*0430*/  DADD R12, R12, R16 ;  /* 0x000000000c0c7229 */ /* 0x004fe40000000010 */
[----:B------:R-:W-:-:S06]  /*0440*/  DADD R16, R10, R10 ;  /* 0x000000000a107229 */ /* 0x000fcc000000000a */
[----:B------:R-:W-:Y:S02]  /*0450*/  DFMA R12, R12, UR4, R14 ;  /* 0x000000040c0c7c2b */ /* 0x000fe4000800000e */
[----:B------:R-:W-:-:S06]  /*0460*/  DADD R16, R18, -R16 ;  /* 0x0000000012107229 */ /* 0x000fcc0000000810 */
[----:B------:R-:W-:Y:S02]  /*0470*/  DFMA R6, R6, UR12, R12 ;  /* 0x0000000c06067c2b */ /* 0x000fe4000800000c */
[----:B------:R-:W-:-:S08]  /*0480*/  DADD R8, R16, R8 ;  /* 0x0000000010087229 */ /* 0x000fd00000000008 */
[----:B------:R-:W-:-:S07]  /*0490*/  DFMA R6, R8, UR14, R6 ;  /* 0x0000000e08067c2b */ /* 0x000fce0008000006 */
[----:B------:R-:W-:Y:S01]  /*04a0*/  STG.E.64 desc[UR8][R2.64], R6 ;  /* 0x0000000602007986 */ /* 0x000fe2000c101b08 */
[----:B------:R-:W-:Y:S05]  /*04b0*/  EXIT ;  /* 0x000000000000794d */ /* 0x000fea0003800000 */
.L_x_6:
        /* <DEDUP_REMOVED lines=12> */
.L_x_41:


//--------------------- .text._Z16calcDownBoundaryPdiiiddd --------------------------
	.section	.text._Z16calcDownBoundaryPdiiiddd,"ax",@progbits
	.align	128
        .global         _Z16calcDownBoundaryPdiiiddd
        .type           _Z16calcDownBoundaryPdiiiddd,@function
        .size           _Z16calcDownBoundaryPdiiiddd,(.L_x_42 - _Z16calcDownBoundaryPdiiiddd)
        .other          _Z16calcDownBoundaryPdiiiddd,@"STO_CUDA_ENTRY STV_DEFAULT"
_Z16calcDownBoundaryPdiiiddd:
.text._Z16calcDownBoundaryPdiiiddd:
        /* <DEDUP_REMOVED lines=9> */
[----:B-1----:R-:W-:-:S04]  /*0090*/  IMAD R5, R9, R8, RZ ;  /* 0x0000000809057224 */ /* 0x002fc800078e02ff */
[----:B------:R-:W-:Y:S02]  /*00a0*/  IMAD R24, R5, UR4, RZ ;  /* 0x0000000405187c24 */ /* 0x000fe4000f8e02ff */
[----:B0-----:R-:W-:Y:S01]  /*00b0*/  IMAD R9, R0, UR5, R25 ;  /* 0x0000000500097c24 */ /* 0x001fe2000f8e0219 */
[----:B------:R-:W-:-:S04]  /*00c0*/  IADD3 R0, PT, PT, R8, -0x1, RZ ;  /* 0xffffffff08007810 */ /* 0x000fc80007ffe0ff */
[C---:B------:R-:W-:Y:S02]  /*00d0*/  ISETP.NE.AND P0, PT, R9.reuse, RZ, PT ;  /* 0x000000ff0900720c */ /* 0x040fe40003f05270 */
[C---:B------:R-:W-:Y:S02]  /*00e0*/  IADD3 R3, PT, PT, R9.reuse, R24, RZ ;  /* 0x0000001809037210 */ /* 0x040fe40007ffe0ff */
[----:B------:R-:W-:Y:S02]  /*00f0*/  ISETP.NE.AND P1, PT, R9, R0, PT ;  /* 0x000000000900720c */ /* 0x000fe40003f25270 */
[----:B------:R-:W-:Y:S01]  /*0100*/  ISETP.NE.OR P0, PT, R25, RZ, !P0 ;  /* 0x000000ff1900720c */ /* 0x000fe20004705670 */
[----:B--2---:R-:W-:Y:S01]  /*0110*/  IMAD.WIDE R2, R3, 0x8, R6 ;  /* 0x0000000803027825 */ /* 0x004fe200078e0206 */
[----:B------:R-:W-:-:S04]  /*0120*/  ISETP.NE.OR P2, PT, R25, 0x1f, !P1 ;  /* 0x0000001f1900780c */ /* 0x000fc80004f45670 */
[----:B---3--:R-:W2:Y:S01]  /*0130*/  LDG.E.64 R12, desc[UR8][R2.64] ;  /* 0x00000008020c7981 */ /* 0x008ea2000c1e1b00 */
[----:B------:R-:W-:-:S05]  /*0140*/  IMAD.WIDE R10, R8, 0x8, R2 ;  /* 0x00000008080a7825 */ /* 0x000fca00078e0202 */
        /* <DEDUP_REMOVED lines=13> */
[----:B--2---:R0:W-:Y:S04]  /*0220*/  STS.64 [R4+0x8], R12 ;  /* 0x0000080c04007388 */ /* 0x0041e80000000a00 */
[----:B---3--:R0:W-:Y:S04]  /*0230*/  STS.64 [R0+0x8], R14 ;  /* 0x0000080e00007388 */ /* 0x0081e80000000a00 */
[----:B----4-:R0:W-:Y:S04]  /*0240*/  @!P0 STS.64 [UR4], R16 ;  /* 0x00000010ff008988 */ /* 0x0101e80008000a04 */
[----:B-----5:R0:W-:Y:S04]  /*0250*/  @!P0 STS.64 [UR4+0x110], R18 ;  /* 0x00011012ff008988 */ /* 0x0201e80008000a04 */
[----:B------:R0:W-:Y:S04]  /*0260*/  @!P2 STS.64 [UR4+0x108], R20 ;  /* 0x00010814ff00a988 */ /* 0x0001e80008000a04 */
[----:B------:R0:W-:Y:S01]  /*0270*/  @!P2 STS.64 [UR4+0x218], R22 ;  /* 0x00021816ff00a988 */ /* 0x0001e20008000a04 */
[----:B------:R-:W-:Y:S06]  /*0280*/  BAR.SYNC.DEFER_BLOCKING 0x0 ;  /* 0x0000000000007b1d */ /* 0x000fec0000010000 */
[----:B------:R-:W-:Y:S05]  /*0290*/  @P1 EXIT ;  /* 0x000000000000194d */ /* 0x000fea0003800000 */
[C---:B------:R-:W-:Y:S01]  /*02a0*/  IADD3 R24, PT, PT, -R5.reuse, R24, RZ ;  /* 0x0000001805187210 */ /* 0x040fe20007ffe1ff */
[----:B0-----:R-:W-:Y:S01]  /*02b0*/  IMAD.WIDE R12, R5, 0x8, R10 ;  /* 0x00000008050c7825 */ /* 0x001fe200078e020a */
[----:B------:R-:W-:Y:S01]  /*02c0*/  LDS.64 R20, [R4+0x10] ;  /* 0x0000100004147984 */ /* 0x000fe20000000a00 */
[----:B------:R-:W0:Y:S01]  /*02d0*/  LDCU.64 UR4, c[0x0][0x398] ;  /* 0x00007300ff0477ac */ /* 0x000e220008000a00 */
[----:B------:R-:W-:Y:S02]  /*02e0*/  IADD3 R17, PT, PT, R9, R24, RZ ;  /* 0x0000001809117210 */ /* 0x000fe40007ffe0ff */
[----:B------:R-:W-:Y:S01]  /*02f0*/  IADD3 R15, PT, PT, R24, R8, R9 ;  /* 0x00000008180f7210 */ /* 0x000fe20007ffe009 */
[----:B------:R-:W2:Y:S01]  /*0300*/  LDG.E.64 R12, desc[UR8][R12.64] ;  /* 0x000000080c0c7981 */ /* 0x000ea2000c1e1b00 */
[----:B------:R-:W1:Y:S01]  /*0310*/  LDCU.128 UR12, c[0x0][0x3a0] ;  /* 0x00007400ff0c77ac */ /* 0x000e620008000c00 */
[--C-:B------:R-:W-:Y:S02]  /*0320*/  IMAD.WIDE R16, R17, 0x8, R6.reuse ;  /* 0x0000000811107825 */ /* 0x100fe400078e0206 */
[----:B------:R-:W-:Y:S02]  /*0330*/  LDS.64 R24, [R4] ;  /* 0x0000000004187984 */ /* 0x000fe40000000a00 */
[----:B------:R-:W-:-:S02]  /*0340*/  IMAD.WIDE R14, R15, 0x8, R6 ;  /* 0x000000080f0e7825 */ /* 0x000fc400078e0206 */
[----:B------:R-:W2:Y:S04]  /*0350*/  LDG.E.64 R16, desc[UR8][R16.64] ;  /* 0x0000000810107981 */ /* 0x000ea8000c1e1b00 */
[----:B------:R-:W3:Y:S04]  /*0360*/  LDG.E.64 R14, desc[UR8][R14.64] ;  /* 0x000000080e0e7981 */ /* 0x000ee8000c1e1b00 */
[----:B------:R-:W4:Y:S04]  /*0370*/  LDS.64 R6, [R4+0x8] ;  /* 0x0000080004067984 */ /* 0x000f280000000a00 */
[----:B------:R-:W5:Y:S04]  /*0380*/  LDS.64 R18, [R0+0x10] ;  /* 0x0000100000127984 */ /* 0x000f680000000a00 */
[----:B------:R-:W0:Y:S04]  /*0390*/  LDS.64 R10, [R0+0x8] ;  /* 0x00000800000a7984 */ /* 0x000e280000000a00 */
[----:B------:R-:W1:Y:S01]  /*03a0*/  LDS.64 R8, [R0] ;  /* 0x0000000000087984 */ /* 0x000e620000000a00 */
[----:B----4-:R-:W-:-:S08]  /*03b0*/  DADD R22, R6, R6 ;  /* 0x0000000006167229 */ /* 0x010fd00000000006 */
[----:B------:R-:W-:-:S08]  /*03c0*/  DADD R20, R20, -R22 ;  /* 0x0000000014147229 */ /* 0x000fd00000000816 */
[----:B------:R-:W-:-:S08]  /*03d0*/  DADD R20, R20, R24 ;  /* 0x0000000014147229 */ /* 0x000fd00000000018 */
[----:B-----5:R-:W-:Y:S02]  /*03e0*/  DADD R18, R20, R18 ;  /* 0x0000000014127229 */ /* 0x020fe40000000012 */
[----:B0-----:R-:W-:Y:S01]  /*03f0*/  DADD R6, R6, R10 ;  /* 0x0000000006067229 */ /* 0x001fe2000000000a */
[----:B------:R-:W-:Y:S01]  /*0400*/  IMAD.WIDE R2, R5, 0x8, R2 ;  /* 0x0000000805027825 */ /* 0x000fe200078e0202 */
[----:B--2---:R-:W-:Y:S02]  /*0410*/  DADD R12, R12, R16 ;  /* 0x000000000c0c7229 */ /* 0x004fe40000000010 */
[----:B------:R-:W-:Y:S02]  /*0420*/  DADD R16, R10, R10 ;  /* 0x000000000a107229 */ /* 0x000fe4000000000a */
[----:B---3--:R-:W-:-:S06]  /*0430*/  DADD R14, RZ, -R14 ;  /* 0x00000000ff0e7229 */ /* 0x008fcc000000080e */
[----:B------:R-:W-:Y:S02]  /*0440*/  DADD R16, R18, -R16 ;  /* 0x0000000012107229 */ /* 0x000fe40000000810 */
[----:B------:R-:W-:-:S06]  /*0450*/  DFMA R12, R12, UR4, R14 ;  /* 0x000000040c0c7c2b */ /* 0x000fcc000800000e */
[----:B-1----:R-:W-:Y:S02]  /*0460*/  DADD R8, R16, R8 ;  /* 0x0000000010087229 */ /* 0x002fe40000000008 */
[----:B------:R-:W-:-:S08]  /*0470*/  DFMA R6, R6, UR12, R12 ;  /* 0x0000000c06067c2b */ /* 0x000fd0000800000c */
[----:B------:R-:W-:-:S07]  /*0480*/  DFMA R6, R8, UR14, R6 ;  /* 0x0000000e08067c2b */ /* 0x000fce0008000006 */
[----:B------:R-:W-:Y:S01]  /*0490*/  STG.E.64 desc[UR8][R2.64], R6 ;  /* 0x0000000602007986 */ /* 0x000fe2000c101b08 */
[----:B------:R-:W-:Y:S05]  /*04a0*/  EXIT ;  /* 0x000000000000794d */ /* 0x000fea0003800000 */
.L_x_7:
        /* <DEDUP_REMOVED lines=13> */
.L_x_42:


//--------------------- .text._Z17calcRightBoundaryPdiiiddd --------------------------
	.section	.text._Z17calcRightBoundaryPdiiiddd,"ax",@progbits
	.align	128
        .global         _Z17calcRightBoundaryPdiiiddd
        .type           _Z17calcRightBoundaryPdiiiddd,@function
        .size           _Z17calcRightBoundaryPdiiiddd,(.L_x_43 - _Z17calcRightBoundaryPdiiiddd)
        .other          _Z17calcRightBoundaryPdiiiddd,@"STO_CUDA_ENTRY STV_DEFAULT"
_Z17calcRightBoundaryPdiiiddd:
.text._Z17calcRightBoundaryPdiiiddd:
[----:B------:R-:W-:Y:S01]  /*0000*/  LDC R1, c[0x0][0x37c] ;  /* 0x0000df00ff017b82 */ /* 0x000fe20000000800 */
[----:B------:R-:W0:Y:S07]  /*0010*/  S2R R0, SR_TID.X ;  /* 0x0000000000007919 */ /* 0x000e2e0000002100 */
[----:B------:R-:W0:Y:S01]  /*0020*/  S2UR UR5, SR_CTAID.X ;  /* 0x00000000000579c3 */ /* 0x000e220000002500 */
[----:B------:R-:W1:Y:S01]  /*0030*/  LDCU UR4, c[0x0][0x390] ;  /* 0x00007200ff0477ac */ /* 0x000e620008000800 */
[----:B------:R-:W2:Y:S06]  /*0040*/  LDCU.64 UR8, c[0x0][0x358] ;  /* 0x00006b00ff0877ac */ /* 0x000eac0008000a00 */
[----:B------:R-:W0:Y:S08]  /*0050*/  LDC R17, c[0x0][0x360] ;  /* 0x0000d800ff117b82 */ /* 0x000e300000000800 */
[----:B------:R-:W3:Y:S01]  /*0060*/  LDC.64 R24, c[0x0][0x388] ;  /* 0x0000e200ff187b82 */ /* 0x000ee20000000a00 */
[----:B-1----:R-:W-:-:S07]  /*0070*/  UIADD3 UR4, UPT, UPT, UR4, -0x1, URZ ;  /* 0xffffffff04047890 */ /* 0x002fce000fffe0ff */
[----:B------:R-:W1:Y:S01]  /*0080*/  LDC.64 R2, c[0x0][0x380] ;  /* 0x0000e000ff027b82 */ /* 0x000e620000000a00 */
[----:B0-----:R-:W-:-:S05]  /*0090*/  IMAD R17, R17, UR5, R0 ;  /* 0x0000000511117c24 */ /* 0x001fca000f8e0200 */
[----:B------:R-:W-:Y:S02]  /*00a0*/  ISETP.NE.AND P0, PT, R17, RZ, PT ;  /* 0x000000ff1100720c */ /* 0x000fe40003f05270 */
[C---:B---3--:R-:W-:Y:S01]  /*00b0*/  IADD3 R4, PT, PT, R25.reuse, -0x1, RZ ;  /* 0xffffffff19047810 */ /* 0x048fe20007ffe0ff */
[-C--:B------:R-:W-:Y:S01]  /*00c0*/  IMAD R10, R25, R24.reuse, RZ ;  /* 0x00000018190a7224 */ /* 0x080fe200078e02ff */
[----:B------:R-:W-:Y:S01]  /*00d0*/  ISETP.NE.OR P0, PT, R0, RZ, !P0 ;  /* 0x000000ff0000720c */ /* 0x000fe20004705670 */
[C---:B------:R-:W-:Y:S01]  /*00e0*/  IMAD R19, R17.reuse, R24, R24 ;  /* 0x0000001811137224 */ /* 0x040fe200078e0218 */
[----:B------:R-:W-:Y:S01]  /*00f0*/  ISETP.NE.AND P1, PT, R17, R4, PT ;  /* 0x000000041100720c */ /* 0x000fe20003f25270 */
[----:B------:R-:W-:-:S03]  /*0100*/  IMAD R16, R10, UR4, RZ ;  /* 0x000000040a107c24 */ /* 0x000fc6000f8e02ff */
[----:B------:R-:W-:Y:S02]  /*0110*/  ISETP.NE.OR P2, PT, R0, 0x1f, !P1 ;  /* 0x0000001f0000780c */ /* 0x000fe40004f45670 */
[----:B------:R-:W-:-:S05]  /*0120*/  IADD3 R21, PT, PT, R16, R19, RZ ;  /* 0x0000001310157210 */ /* 0x000fca0007ffe0ff */
[----:B-1----:R-:W-:-:S04]  /*0130*/  IMAD.WIDE R20, R21, 0x8, R2 ;  /* 0x0000000815147825 */ /* 0x002fc800078e0202 */
[----:B------:R-:W-:Y:S01]  /*0140*/  @!P0 IMAD R23, R17, R24, R16 ;  /* 0x0000001811178224 */ /* 0x000fe200078e0210 */
[----:B--2---:R-:W2:Y:S01]  /*0150*/  LDG.E.64 R4, desc[UR8][R20.64+-0x8] ;  /* 0xfffff80814047981 */ /* 0x004ea2000c1e1b00 */
[----:B------:R-:W-:-:S03]  /*0160*/  @!P2 IMAD.WIDE R24, R24, 0x8, R20 ;  /* 0x000000081818a825 */ /* 0x000fc600078e0214 */
[----:B------:R-:W3:Y:S01]  /*0170*/  LDG.E.64 R6, desc[UR8][R20.64+-0x10] ;  /* 0xfffff00814067981 */ /* 0x000ee2000c1e1b00 */
[----:B------:R-:W-:-:S03]  /*0180*/  @!P0 IMAD.WIDE R22, R23, 0x8, R2 ;  /* 0x0000000817168825 */ /* 0x000fc600078e0202 */
        /* <DEDUP_REMOVED lines=14> */
[----:B----4-:R0:W-:Y:S04]  /*0270*/  @!P2 STS.64 [UR4+0x108], R12 ;  /* 0x0001080cff00a988 */ /* 0x0101e80008000a04 */
[----:B-----5:R0:W-:Y:S04]  /*0280*/  @!P0 STS.64 [UR4], R8 ;  /* 0x00000008ff008988 */ /* 0x0201e80008000a04 */
[----:B------:R0:W-:Y:S04]  /*0290*/  @!P0 STS.64 [UR4+0x110], R14 ;  /* 0x0001100eff008988 */ /* 0x0001e80008000a04 */
[----:B------:R0:W-:Y:S01]  /*02a0*/  @!P2 STS.64 [UR4+0x218], R26 ;  /* 0x0002181aff00a988 */ /* 0x0001e20008000a04 */
[----:B------:R-:W-:Y:S06]  /*02b0*/  BAR.SYNC.DEFER_BLOCKING 0x0 ;  /* 0x0000000000007b1d */ /* 0x000fec0000010000 */
[----:B------:R-:W-:Y:S05]  /*02c0*/  @P1 EXIT ;  /* 0x000000000000194d */ /* 0x000fea0003800000 */
[----:B------:R-:W-:Y:S01]  /*02d0*/  IADD3 R19, PT, PT, R19, R16, -R10 ;  /* 0x0000001013137210 */ /* 0x000fe20007ffe80a */
[----:B------:R-:W-:Y:S01]  /*02e0*/  LDS.64 R22, [R11+0x10] ;  /* 0x000010000b167984 */ /* 0x000fe20000000a00 */
[----:B------:R-:W1:Y:S02]  /*02f0*/  LDCU.64 UR4, c[0x0][0x398] ;  /* 0x00007300ff0477ac */ /* 0x000e640008000a00 */
[----:B------:R-:W-:Y:S01]  /*0300*/  LEA R10, R10, R19, 0x1 ;  /* 0x000000130a0a7211 */ /* 0x000fe200078e08ff */
[--C-:B------:R-:W-:Y:S01]  /*0310*/  IMAD.WIDE R20, R19, 0x8, R2.reuse ;  /* 0x0000000813147825 */ /* 0x100fe200078e0202 */
[----:B0-----:R-:W-:Y:S01]  /*0320*/  LDS.64 R26, [R11] ;  /* 0x000000000b1a7984 */ /* 0x001fe20000000a00 */
[----:B------:R-:W0:Y:S01]  /*0330*/  LDCU.128 UR12, c[0x0][0x3a0] ;  /* 0x00007400ff0c77ac */ /* 0x000e220008000c00 */
[----:B------:R-:W-:Y:S02]  /*0340*/  IADD3 R5, PT, PT, R10, -0x2, RZ ;  /* 0xfffffffe0a057810 */ /* 0x000fe40007ffe0ff */
[----:B------:R-:W2:Y:S03]  /*0350*/  LDG.E.64 R14, desc[UR8][R20.64+-0x8] ;  /* 0xfffff808140e7981 */ /* 0x000ea6000c1e1b00 */
[----:B------:R-:W-:Y:S01]  /*0360*/  IMAD.WIDE R2, R5, 0x8, R2 ;  /* 0x0000000805027825 */ /* 0x000fe200078e0202 */
[----:B------:R-:W3:Y:S04]  /*0370*/  LDG.E.64 R12, desc[UR8][R20.64+-0x10] ;  /* 0xfffff008140c7981 */ /* 0x000ee8000c1e1b00 */
[----:B------:R-:W2:Y:S04]  /*0380*/  LDG.E.64 R16, desc[UR8][R2.64] ;  /* 0x0000000802107981 */ /* 0x000ea8000c1e1b00 */
[----:B------:R-:W4:Y:S04]  /*0390*/  LDS.64 R4, [R11+0x8] ;  /* 0x000008000b047984 */ /* 0x000f280000000a00 */
[----:B------:R-:W-:Y:S04]  /*03a0*/  LDS.64 R18, [R0+0x10] ;  /* 0x0000100000127984 */ /* 0x000fe80000000a00 */
[----:B------:R-:W5:Y:S04]  /*03b0*/  LDS.64 R8, [R0+0x8] ;  /* 0x0000080000087984 */ /* 0x000f680000000a00 */
[----:B------:R-:W1:Y:S01]  /*03c0*/  LDS.64 R6, [R0] ;  /* 0x0000000000067984 */ /* 0x000e620000000a00 */
[----:B----4-:R-:W-:-:S08]  /*03d0*/  DADD R24, R4, R4 ;  /* 0x0000000004187229 */ /* 0x010fd00000000004 */
[----:B------:R-:W-:-:S08]  /*03e0*/  DADD R22, R22, -R24 ;  /* 0x0000000016167229 */ /* 0x000fd00000000818 */
[----:B------:R-:W-:Y:S02]  /*03f0*/  DADD R22, R22, R26 ;  /* 0x0000000016167229 */ /* 0x000fe4000000001a */
[----:B-----5:R-:W-:-:S06]  /*0400*/  DADD R10, R8, R8 ;  /* 0x00000000080a7229 */ /* 0x020fcc0000000008 */
[----:B------:R-:W-:Y:S02]  /*0410*/  DADD R18, R22, R18 ;  /* 0x0000000016127229 */ /* 0x000fe40000000012 */
[----:B------:R-:W-:-:S06]  /*0420*/  DADD R4, R4, R8 ;  /* 0x0000000004047229 */ /* 0x000fcc0000000008 */
[----:B------:R-:W-:-:S08]  /*0430*/  DADD R10, R18, -R10 ;  /* 0x00000000120a7229 */ /* 0x000fd0000000080a */
[----:B-1----:R-:W-:Y:S02]  /*0440*/  DADD R6, R10, R6 ;  /* 0x000000000a067229 */ /* 0x002fe40000000006 */
[----:B---3--:R-:W-:Y:S02]  /*0450*/  DADD R12, RZ, -R12 ;  /* 0x00000000ff0c7229 */ /* 0x008fe4000000080c */
[----:B--2---:R-:W-:-:S08]  /*0460*/  DADD R14, R16, R14 ;  /* 0x00000000100e7229 */ /* 0x004fd0000000000e */
[----:B------:R-:W-:-:S08]  /*0470*/  DFMA R12, R14, UR4, R12 ;  /* 0x000000040e0c7c2b */ /* 0x000fd0000800000c */
[----:B0-----:R-:W-:-:S08]  /*0480*/  DFMA R4, R4, UR12, R12 ;  /* 0x0000000c04047c2b */ /* 0x001fd0000800000c */
[----:B------:R-:W-:-:S07]  /*0490*/  DFMA R4, R6, UR14, R4 ;  /* 0x0000000e06047c2b */ /* 0x000fce0008000004 */
[----:B------:R-:W-:Y:S01]  /*04a0*/  STG.E.64 desc[UR8][R2.64+0x8], R4 ;  /* 0x0000080402007986 */ /* 0x000fe2000c101b08 */
[----:B------:R-:W-:Y:S05]  /*04b0*/  EXIT ;  /* 0x000000000000794d */ /* 0x000fea0003800000 */
.L_x_8:
        /* <DEDUP_REMOVED lines=12> */
.L_x_43:


//--------------------- .text._Z16calcLeftBoundaryPdiiiddd --------------------------
	.section	.text._Z16calcLeftBoundaryPdiiiddd,"ax",@progbits
	.align	128
        .global         _Z16calcLeftBoundaryPdiiiddd
        .type           _Z16calcLeftBoundaryPdiiiddd,@function
        .size           _Z16calcLeftBoundaryPdiiiddd,(.L_x_44 - _Z16calcLeftBoundaryPdiiiddd)
        .other          _Z16calcLeftBoundaryPdiiiddd,@"STO_CUDA_ENTRY STV_DEFAULT"
_Z16calcLeftBoundaryPdiiiddd:
.text._Z16calcLeftBoundaryPdiiiddd:
        /* <DEDUP_REMOVED lines=12> */
[----:B------:R-:W-:Y:S01]  /*00c0*/  IMAD R9, R9, R8, RZ ;  /* 0x0000000809097224 */ /* 0x000fe200078e02ff */
[----:B------:R-:W-:Y:S02]  /*00d0*/  ISETP.NE.OR P0, PT, R0, RZ, !P0 ;  /* 0x000000ff0000720c */ /* 0x000fe40004705670 */
[----:B------:R-:W-:Y:S01]  /*00e0*/  ISETP.NE.AND P1, PT, R3, R2, PT ;  /* 0x000000020300720c */ /* 0x000fe20003f25270 */
[----:B------:R-:W-:-:S03]  /*00f0*/  IMAD R22, R9, UR4, RZ ;  /* 0x0000000409167c24 */ /* 0x000fc6000f8e02ff */
[----:B------:R-:W-:Y:S01]  /*0100*/  ISETP.NE.OR P2, PT, R0, 0x1f, !P1 ;  /* 0x0000001f0000780c */ /* 0x000fe20004f45670 */
[----:B------:R-:W-:-:S04]  /*0110*/  IMAD R7, R3, R8, R22 ;  /* 0x0000000803077224 */ /* 0x000fc800078e0216 */
[----:B-1----:R-:W-:-:S04]  /*0120*/  IMAD.WIDE R6, R7, 0x8, R4 ;  /* 0x0000000807067825 */ /* 0x002fc800078e0204 */
[----:B------:R-:W-:Y:S01]  /*0130*/  @!P0 IMAD R11, R3, R8, -R8 ;  /* 0x00000008030b8224 */ /* 0x000fe200078e0a08 */
[----:B--2---:R-:W2:Y:S03]  /*0140*/  LDG.E.64 R12, desc[UR8][R6.64+0x8] ;  /* 0x00000808060c7981 */ /* 0x004ea6000c1e1b00 */
[----:B------:R-:W-:Y:S01]  /*0150*/  @!P2 IMAD.WIDE R26, R8, 0x8, R6 ;  /* 0x00000008081aa825 */ /* 0x000fe200078e0206 */
[----:B------:R-:W-:-:S04]  /*0160*/  @!P0 IADD3 R11, PT, PT, R22, R11, RZ ;  /* 0x0000000b160b8210 */ /* 0x000fc80007ffe0ff */
[----:B------:R-:W3:Y:S01]  /*0170*/  @!P2 LDG.E.64 R18, desc[UR8][R26.64] ;  /* 0x000000081a12a981 */ /* 0x000ee2000c1e1b00 */
[----:B------:R-:W-:-:S03]  /*0180*/  @!P0 IMAD.WIDE R24, R11, 0x8, R4 ;  /* 0x000000080b188825 */ /* 0x000fc600078e0204 */
[----:B------:R-:W4:Y:S04]  /*0190*/  LDG.E.64 R10, desc[UR8][R6.64] ;  /* 0x00000008060a7981 */ /* 0x000f28000c1e1b00 */
[----:B------:R-:W5:Y:S04]  /*01a0*/  @!P0 LDG.E.64 R14, desc[UR8][R24.64] ;  /* 0x00000008180e8981 */ /* 0x000f68000c1e1b00 */
[----:B------:R-:W3:Y:S04]  /*01b0*/  @!P0 LDG.E.64 R16, desc[UR8][R24.64+0x8] ;  /* 0x0000080818108981 */ /* 0x000ee8000c1e1b00 */
[----:B------:R-:W3:Y:S01]  /*01c0*/  @!P2 LDG.E.64 R20, desc[UR8][R26.64+0x8] ;  /* 0x000008081a14a981 */ /* 0x000ee2000c1e1b00 */
        /* <DEDUP_REMOVED lines=8> */
[----:B----4-:R0:W-:Y:S04]  /*0250*/  STS.64 [R2+0x8], R10 ;  /* 0x0000080a02007388 */ /* 0x0101e80000000a00 */
[----:B--2---:R0:W-:Y:S04]  /*0260*/  STS.64 [R0+0x8], R12 ;  /* 0x0000080c00007388 */ /* 0x0041e80000000a00 */
[----:B-----5:R0:W-:Y:S04]  /*0270*/  @!P0 STS.64 [UR4], R14 ;  /* 0x0000000eff008988 */ /* 0x0201e80008000a04 */
[----:B---3--:R0:W-:Y:S04]  /*0280*/  @!P0 STS.64 [UR4+0x110], R16 ;  /* 0x00011010ff008988 */ /* 0x0081e80008000a04 */
[----:B------:R0:W-:Y:S04]  /*0290*/  @!P2 STS.64 [UR4+0x108], R18 ;  /* 0x00010812ff00a988 */ /* 0x0001e80008000a04 */
[----:B------:R0:W-:Y:S01]  /*02a0*/  @!P2 STS.64 [UR4+0x218], R20 ;  /* 0x00021814ff00a988 */ /* 0x0001e20008000a04 */
[----:B------:R-:W-:Y:S06]  /*02b0*/  BAR.SYNC.DEFER_BLOCKING 0x0 ;  /* 0x0000000000007b1d */ /* 0x000fec0000010000 */
[----:B------:R-:W-:Y:S05]  /*02c0*/  @P1 EXIT ;  /* 0x000000000000194d */ /* 0x000fea0003800000 */
[C---:B------:R-:W-:Y:S01]  /*02d0*/  IADD3 R22, PT, PT, -R9.reuse, R22, RZ ;  /* 0x0000001609167210 */ /* 0x040fe20007ffe1ff */
[----:B------:R-:W-:Y:S01]  /*02e0*/  IMAD.WIDE R6, R9, 0x8, R6 ;  /* 0x0000000809067825 */ /* 0x000fe200078e0206 */
[----:B------:R-:W-:Y:S01]  /*02f0*/  LDS.64 R26, [R2] ;  /* 0x00000000021a7984 */ /* 0x000fe20000000a00 */
[----:B------:R-:W1:Y:S02]  /*0300*/  LDCU.64 UR4, c[0x0][0x398] ;  /* 0x00007300ff0477ac */ /* 0x000e640008000a00 */
[----:B0-----:R-:W-:Y:S01]  /*0310*/  IMAD R21, R3, R8, R22 ;  /* 0x0000000803157224 */ /* 0x001fe200078e0216 */
[----:B------:R-:W2:Y:S01]  /*0320*/  LDG.E.64 R16, desc[UR8][R6.64+0x8] ;  /* 0x0000080806107981 */ /* 0x000ea2000c1e1b00 */
[----:B------:R-:W0:Y:S02]  /*0330*/  LDCU.128 UR12, c[0x0][0x3a0] ;  /* 0x00007400ff0c77ac */ /* 0x000e240008000c00 */
[----:B------:R-:W-:Y:S01]  /*0340*/  IMAD.WIDE R20, R21, 0x8, R4 ;  /* 0x0000000815147825 */ /* 0x000fe200078e0204 */
[----:B------:R-:W-:Y:S04]  /*0350*/  LDS.64 R22, [R2+0x10] ;  /* 0x0000100002167984 */ /* 0x000fe80000000a00 */
[----:B------:R-:W2:Y:S04]  /*0360*/  LDG.E.64 R14, desc[UR8][R20.64] ;  /* 0x00000008140e7981 */ /* 0x000ea8000c1e1b00 */
[----:B------:R-:W3:Y:S04]  /*0370*/  LDG.E.64 R12, desc[UR8][R20.64+0x8] ;  /* 0x00000808140c7981 */ /* 0x000ee8000c1e1b00 */
        /* <DEDUP_REMOVED lines=12> */
[----:B--2---:R-:W-:Y:S02]  /*0440*/  DADD R14, R16, R14 ;  /* 0x00000000100e7229 */ /* 0x004fe4000000000e */
[----:B---3--:R-:W-:-:S08]  /*0450*/  DADD R12, RZ, -R12 ;  /* 0x00000000ff0c7229 */ /* 0x008fd0000000080c */
[----:B------:R-:W-:-:S08]  /*0460*/  DFMA R12, R14, UR4, R12 ;  /* 0x000000040e0c7c2b */ /* 0x000fd0000800000c */
[----:B0-----:R-:W-:-:S08]  /*0470*/  DFMA R4, R4, UR12, R12 ;  /* 0x0000000c04047c2b */ /* 0x001fd0000800000c */
[----:B------:R-:W-:-:S07]  /*0480*/  DFMA R2, R2, UR14, R4 ;  /* 0x0000000e02027c2b */ /* 0x000fce0008000004 */
[----:B------:R-:W-:Y:S01]  /*0490*/  STG.E.64 desc[UR8][R6.64], R2 ;  /* 0x0000000206007986 */ /* 0x000fe2000c101b08 */
[----:B------:R-:W-:Y:S05]  /*04a0*/  EXIT ;  /* 0x000000000000794d */ /* 0x000fea0003800000 */
.L_x_9:
        /* <DEDUP_REMOVED lines=13> */
.L_x_44:


//--------------------- .text._Z5calcHPdS_S_iiiddd --------------------------
	.section	.text._Z5calcHPdS_S_iiiddd,"ax",@progbits
	.align	128
        .global         _Z5calcHPdS_S_iiiddd
        .type           _Z5calcHPdS_S_iiiddd,@function
        .size           _Z5calcHPdS_S_iiiddd,(.L_x_37 - _Z5calcHPdS_S_iiiddd)
        .other          _Z5calcHPdS_S_iiiddd,@"STO_CUDA_ENTRY STV_DEFAULT"
_Z5calcHPdS_S_iiiddd:
.text._Z5calcHPdS_S_iiiddd:
[----:B------:R-:W-:Y:S01]  /*0000*/  LDC R1, c[0x0][0x37c] ;  /* 0x0000df00ff017b82 */ /* 0x000fe20000000800 */
[----:B------:R-:W0:Y:S07]  /*0010*/  S2R R4, SR_TID.Y ;  /* 0x0000000000047919 */ /* 0x000e2e0000002200 */
[----:B------:R-:W1:Y:S01]  /*0020*/  LDC R6, c[0x0][0x360] ;  /* 0x0000d800ff067b82 */ /* 0x000e620000000800 */
[----:B------:R-:W1:Y:S07]  /*0030*/  S2R R5, SR_TID.X ;  /* 0x0000000000057919 */ /* 0x000e6e0000002100 */
[----:B------:R-:W0:Y:S08]  /*0040*/  S2UR UR5, SR_CTAID.Y ;  /* 0x00000000000579c3 */ /* 0x000e300000002600 */
[----:B------:R-:W0:Y:S08]  /*0050*/  LDC R7, c[0x0][0x364] ;  /* 0x0000d900ff077b82 */ /* 0x000e300000000800 */
[----:B------:R-:W2:Y:S08]  /*0060*/  LDC.64 R2, c[0x0][0x398] ;  /* 0x0000e600ff027b82 */ /* 0x000eb00000000a00 */
[----:B------:R-:W1:Y:S01]  /*0070*/  S2UR UR4, SR_CTAID.X ;  /* 0x00000000000479c3 */ /* 0x000e620000002500 */
[----:B0-----:R-:W-:-:S02]  /*0080*/  IMAD R0, R7, UR5, R4 ;  /* 0x0000000507007c24 */ /* 0x001fc4000f8e0204 */
[----:B--2---:R-:W-:-:S05]  /*0090*/  VIADD R7, R3, 0xffffffff ;  /* 0xffffffff03077836 */ /* 0x004fca0000000000 */
[----:B------:R-:W-:Y:S01]  /*00a0*/  ISETP.GE.AND P0, PT, R0, R7, PT ;  /* 0x000000070000720c */ /* 0x000fe20003f06270 */
[----:B-1----:R-:W-:Y:S02]  /*00b0*/  IMAD R11, R6, UR4, R5 ;  /* 0x00000004060b7c24 */ /* 0x002fe4000f8e0205 */
[----:B------:R-:W-:-:S05]  /*00c0*/  VIADD R6, R2, 0xffffffff ;  /* 0xffffffff02067836 */ /* 0x000fca0000000000 */
[----:B------:R-:W-:-:S04]  /*00d0*/  ISETP.GE.OR P0, PT, R11, R6, P0 ;  /* 0x000000060b00720c */ /* 0x000fc80000706670 */
[----:B------:R-:W-:-:S13]  /*00e0*/  ISETP.LT.OR P0, PT, R11, RZ, P0 ;  /* 0x000000ff0b00720c */ /* 0x000fda0000701670 */
[----:B------:R-:W-:Y:S05]  /*00f0*/  @P0 EXIT ;  /* 0x000000000000094d */ /* 0x000fea0003800000 */
[----:B------:R-:W0:Y:S01]  /*0100*/  LDCU UR4, c[0x0][0x3a0] ;  /* 0x00007400ff0477ac */ /* 0x000e220008000800 */
[----:B------:R-:W1:Y:S01]  /*0110*/  LDC.64 R6, c[0x0][0x380] ;  /* 0x0000e000ff067b82 */ /* 0x000e620000000a00 */
[----:B------:R-:W-:Y:S01]  /*0120*/  LOP3.LUT P0, RZ, R5, R4, RZ, 0xfc, !PT ;  /* 0x0000000405ff7212 */ /* 0x000fe2000780fcff */
[----:B------:R-:W2:Y:S01]  /*0130*/  LDCU.64 UR6, c[0x0][0x358] ;  /* 0x00006b00ff0677ac */ /* 0x000ea20008000a00 */
[----:B------:R-:W3:Y:S01]  /*0140*/  S2R R13, SR_CgaCtaId ;  /* 0x00000000000d7919 */ /* 0x000ee20000008800 */
[----:B------:R-:W-:Y:S01]  /*0150*/  MOV R10, 0x400 ;  /* 0x00000400000a7802 */ /* 0x000fe20000000f00 */
[----:B------:R-:W4:Y:S03]  /*0160*/  LDCU UR8, c[0x0][0x3ac] ;  /* 0x00007580ff0877ac */ /* 0x000f260008000800 */
[----:B------:R-:W4:Y:S01]  /*0170*/  LDC.64 R14, c[0x0][0x388] ;  /* 0x0000e200ff0e7b82 */ /* 0x000f220000000a00 */
[----:B0-----:R-:W-:-:S04]  /*0180*/  IMAD R8, R3, UR4, R0 ;  /* 0x0000000403087c24 */ /* 0x001fc8000f8e0200 */
[----:B------:R-:W-:-:S04]  /*0190*/  IMAD R9, R8, R2, R11 ;  /* 0x0000000208097224 */ /* 0x000fc800078e020b */
[----:B-1----:R-:W-:-:S05]  /*01a0*/  IMAD.WIDE R6, R9, 0x8, R6 ;  /* 0x0000000809067825 */ /* 0x002fca00078e0206 */
[----:B--2---:R-:W2:Y:S01]  /*01b0*/  @!P0 LDG.E.64 R8, desc[UR6][R6.64] ;  /* 0x0000000606088981 */ /* 0x004ea2000c1e1b00 */
[----:B------:R-:W-:-:S03]  /*01c0*/  IMAD.WIDE R18, R2, 0x8, R6 ;  /* 0x0000000802127825 */ /* 0x000fc600078e0206 */
[----:B------:R0:W2:Y:S04]  /*01d0*/  LDG.E.64 R16, desc[UR6][R6.64+0x8] ;  /* 0x0000080606107981 */ /* 0x0000a8000c1e1b00 */
[----:B------:R-:W2:Y:S01]  /*01e0*/  LDG.E.64 R18, desc[UR6][R18.64] ;  /* 0x0000000612127981 */ /* 0x000ea2000c1e1b00 */
[----:B---3--:R-:W-:-:S05]  /*01f0*/  LEA R24, R13, R10, 0x18 ;  /* 0x0000000a0d187211 */ /* 0x008fca00078ec0ff */
[----:B------:R-:W-:Y:S01]  /*0200*/  IMAD R5, R5, 0x108, R24 ;  /* 0x0000010805057824 */ /* 0x000fe200078e0218 */
[----:B------:R-:W-:Y:S01]  /*0210*/  UIADD3 UR4, UPT, UPT, UR4, -0x1, URZ ;  /* 0xffffffff04047890 */ /* 0x000fe2000fffe0ff */
[----:B------:R-:W-:Y:S01]  /*0220*/  IMAD R11, R0, R2, R11 ;  /* 0x00000002000b7224 */ /* 0x000fe200078e020b */
[----:B0-----:R-:W0:Y:S01]  /*0230*/  LDC.64 R6, c[0x0][0x3a8] ;  /* 0x0000ea00ff067b82 */ /* 0x001e220000000a00 */
[----:B------:R-:W-:Y:S02]  /*0240*/  IMAD R4, R4, 0x8, R5 ;  /* 0x0000000804047824 */ /* 0x000fe400078e0205 */
[----:B------:R-:W-:-:S04]  /*0250*/  IMAD R2, R2, R3, RZ ;  /* 0x0000000302027224 */ /* 0x000fc800078e02ff */
[----:B------:R-:W-:Y:S01]  /*0260*/  IMAD R3, R2, UR4, R11 ;  /* 0x0000000402037c24 */ /* 0x000fe2000f8e020b */
[----:B----4-:R-:W0:Y:S01]  /*0270*/  MUFU.RCP64H R23, UR8 ;  /* 0x0000000800177d08 */ /* 0x010e220008001800 */
[----:B------:R-:W-:Y:S01]  /*0280*/  IMAD.MOV.U32 R22, RZ, RZ, 0x1 ;  /* 0x00000001ff167424 */ /* 0x000fe200078e00ff */
[----:B------:R-:W1:Y:S01]  /*0290*/  LDCU.64 UR4, c[0x0][0x3b8] ;  /* 0x00007700ff0477ac */ /* 0x000e620008000a00 */
[----:B------:R-:W-:Y:S01]  /*02a0*/  IMAD.WIDE R14, R3, 0x8, R14 ;  /* 0x00000008030e7825 */ /* 0x000fe200078e020e */
[----:B--2---:R0:W-:Y:S04]  /*02b0*/  @!P0 STS.64 [R24], R8 ;  /* 0x0000000818008388 */ /* 0x0041e80000000a00 */
[----:B------:R2:W-:Y:S04]  /*02c0*/  STS.64 [R4+0x108], R16 ;  /* 0x0001081004007388 */ /* 0x0005e80000000a00 */
[----:B------:R-:W-:Y:S01]  /*02d0*/  STS.64 [R4+0x8], R18 ;  /* 0x0000081204007388 */ /* 0x000fe20000000a00 */
[----:B------:R-:W-:Y:S06]  /*02e0*/  BAR.SYNC.DEFER_BLOCKING 0x0 ;  /* 0x0000000000007b1d */ /* 0x000fec0000010000 */
[----:B------:R3:W5:Y:S04]  /*02f0*/  LDG.E.64 R12, desc[UR6][R14.64] ;  /* 0x000000060e0c7981 */ /* 0x000768000c1e1b00 */
[----:B------:R-:W-:Y:S04]  /*0300*/  LDS.64 R20, [R4+0x8] ;  /* 0x0000080004147984 */ /* 0x000fe80000000a00 */
[----:B------:R-:W4:Y:S01]  /*0310*/  LDS.64 R10, [R4] ;  /* 0x00000000040a7984 */ /* 0x000f220000000a00 */
[----:B0-----:R-:W-:-:S08]  /*0320*/  DFMA R8, R22, -R6, 1 ;  /* 0x3ff000001608742b */ /* 0x001fd00000000806 */
[----:B------:R-:W-:-:S08]  /*0330*/  DFMA R8, R8, R8, R8 ;  /* 0x000000080808722b */ /* 0x000fd00000000008 */
[----:B------:R-:W-:-:S08]  /*0340*/  DFMA R22, R22, R8, R22 ;  /* 0x000000081616722b */ /* 0x000fd00000000016 */
[----:B--2---:R-:W-:Y:S02]  /*0350*/  DFMA R16, R22, -R6, 1 ;  /* 0x3ff000001610742b */ /* 0x004fe40000000806 */
[----:B----4-:R-:W-:-:S06]  /*0360*/  DADD R8, R20, -R10 ;  /* 0x0000000014087229 */ /* 0x010fcc000000080a */
[----:B------:R-:W-:Y:S02]  /*0370*/  DFMA R16, R22, R16, R22 ;  /* 0x000000101610722b */ /* 0x000fe40000000016 */
[----:B-1----:R-:W-:-:S08]  /*0380*/  DMUL R8, R8, UR4 ;  /* 0x0000000408087c28 */ /* 0x002fd00008000000 */
[----:B------:R-:W-:-:S08]  /*0390*/  DMUL R18, R8, R16 ;  /* 0x0000001008127228 */ /* 0x000fd00000000000 */
[----:B------:R-:W-:-:S08]  /*03a0*/  DFMA R6, R18, -R6, R8 ;  /* 0x800000061206722b */ /* 0x000fd00000000008 */
[----:B------:R-:W-:Y:S01]  /*03b0*/  DFMA R6, R16, R6, R18 ;  /* 0x000000061006722b */ /* 0x000fe20000000012 */
[----:B------:R-:W0:Y:S01]  /*03c0*/  LDC R5, c[0x0][0x3ac] ;  /* 0x0000eb00ff057b82 */ /* 0x000e220000000800 */
[----:B------:R-:W-:-:S08]  /*03d0*/  FSETP.GEU.AND P1, PT, |R9|, 6.5827683646048100446e-37, PT ;  /* 0x036000000900780b */ /* 0x000fd00003f2e200 */
[----:B------:R-:W-:-:S05]  /*03e0*/  FFMA R0, RZ, UR8, R7 ;  /* 0x00000008ff007c23 */ /* 0x000fca0008000007 */
[----:B------:R-:W-:Y:S01]  /*03f0*/  FSETP.GT.AND P0, PT, |R0|, 1.469367938527859385e-39, PT ;  /* 0x001000000000780b */ /* 0x000fe20003f04200 */
[----:B------:R-:W1:Y:S01]  /*0400*/  LDCU UR4, c[0x0][0x3a8] ;  /* 0x00007500ff0477ac */ /* 0x000e620008000800 */
[----:B------:R-:W-:Y:S11]  /*0410*/  BSSY.RECONVERGENT B0, `(.L_x_10) ;  /* 0x0000008000007945 */ /* 0x000ff60003800200 */
[----:B---3--:R-:W-:Y:S05]  /*0420*/  @P0 BRA P1, `(.L_x_11) ;  /* 0x0000000000180947 */ /* 0x008fea0000800000 */
[----:B------:R-:W-:Y:S01]  /*0430*/  IMAD.MOV.U32 R6, RZ, RZ, R8 ;  /* 0x000000ffff067224 */ /* 0x000fe200078e0008 */
[----:B------:R-:W-:Y:S01]  /*0440*/  MOV R0, 0x470 ;  /* 0x0000047000007802 */ /* 0x000fe20000000f00 */
[----:B------:R-:W-:-:S07]  /*0450*/  IMAD.MOV.U32 R7, RZ, RZ, R9 ;  /* 0x000000ffff077224 */ /* 0x000fce00078e0009 */
[----:B01---5:R-:W-:Y:S05]  /*0460*/  CALL.REL.NOINC `($__internal_0_$__cuda_sm20_div_rn_f64_full) ;  /* 0x0000000000a87944 */ /* 0x023fea0003c00000 */
[----:B------:R-:W-:Y:S02]  /*0470*/  IMAD.MOV.U32 R6, RZ, RZ, R24 ;  /* 0x000000ffff067224 */ /* 0x000fe400078e0018 */
[----:B------:R-:W-:-:S07]  /*0480*/  IMAD.MOV.U32 R7, RZ, RZ, R25 ;  /* 0x000000ffff077224 */ /* 0x000fce00078e0019 */
.L_x_11:
[----:B-1----:R-:W-:Y:S05]  /*0490*/  BSYNC.RECONVERGENT B0 ;  /* 0x0000000000007941 */ /* 0x002fea0003800200 */
.L_x_10:
[----:B------:R-:W1:Y:S01]  /*04a0*/  LDC.64 R18, c[0x0][0x390] ;  /* 0x0000e400ff127b82 */ /* 0x000e620000000a00 */
[----:B------:R-:W2:Y:S01]  /*04b0*/  LDCU.128 UR8, c[0x0][0x3b0] ;  /* 0x00007600ff0877ac */ /* 0x000ea20008000c00 */
[----:B------:R-:W-:Y:S01]  /*04c0*/  IMAD.WIDE R16, R2, 0x8, R14 ;  /* 0x0000000802107825 */ /* 0x000fe200078e020e */
[----:B------:R-:W3:Y:S01]  /*04d0*/  LDCU UR5, c[0x0][0x3ac] ;  /* 0x00007580ff0577ac */ /* 0x000ee20008000800 */
[----:B--2--5:R-:W-:-:S04]  /*04e0*/  DFMA R8, R12, UR8, -R6 ;  /* 0x000000080c087c2b */ /* 0x024fc80008000806 */
[----:B------:R-:W2:Y:S01]  /*04f0*/  LDC.64 R6, c[0x0][0x3a8] ;  /* 0x0000ea00ff067b82 */ /* 0x000ea20000000a00 */
[----:B-1----:R-:W-:Y:S02]  /*0500*/  IMAD.WIDE R14, R3, 0x8, R18 ;  /* 0x00000008030e7825 */ /* 0x002fe400078e0212 */
[----:B------:R1:W-:Y:S04]  /*0510*/  STG.E.64 desc[UR6][R16.64], R8 ;  /* 0x0000000810007986 */ /* 0x0003e8000c101b06 */
[----:B------:R4:W5:Y:S01]  /*0520*/  LDG.E.64 R12, desc[UR6][R14.64] ;  /* 0x000000060e0c7981 */ /* 0x000962000c1e1b00 */
[----:B---3--:R-:W2:Y:S01]  /*0530*/  MUFU.RCP64H R21, UR5 ;  /* 0x0000000500157d08 */ /* 0x008ea20008001800 */
[----:B------:R-:W-:Y:S01]  /*0540*/  IMAD.MOV.U32 R20, RZ, RZ, 0x1 ;  /* 0x00000001ff147424 */ /* 0x000fe200078e00ff */
[----:B------:R-:W-:Y:S01]  /*0550*/  BSSY.RECONVERGENT B0, `(.L_x_12) ;  /* 0x0000016000007945 */ /* 0x000fe20003800200 */
[----:B------:R-:W3:Y:S04]  /*0560*/  LDS.64 R18, [R4+0x108] ;  /* 0x0001080004127984 */ /* 0x000ee80000000a00 */
[----:B--2---:R-:W-:-:S08]  /*0570*/  DFMA R22, R20, -R6, 1 ;  /* 0x3ff000001416742b */ /* 0x004fd00000000806 */
[----:B------:R-:W-:-:S08]  /*0580*/  DFMA R22, R22, R22, R22 ;  /* 0x000000161616722b */ /* 0x000fd00000000016 */
[----:B------:R-:W-:-:S08]  /*0590*/  DFMA R22, R20, R22, R20 ;  /* 0x000000161416722b */ /* 0x000fd00000000014 */
[----:B-1----:R-:W-:Y:S02]  /*05a0*/  DFMA R8, R22, -R6, 1 ;  /* 0x3ff000001608742b */ /* 0x002fe40000000806 */
[----:B---3--:R-:W-:-:S06]  /*05b0*/  DADD R18, -R10, R18 ;  /* 0x000000000a127229 */ /* 0x008fcc0000000112 */
[----:B------:R-:W-:Y:S02]  /*05c0*/  DFMA R22, R22, R8, R22 ;  /* 0x000000081616722b */ /* 0x000fe40000000016 */
[----:B------:R-:W-:-:S08]  /*05d0*/  DMUL R18, R18, UR10 ;  /* 0x0000000a12127c28 */ /* 0x000fd00008000000 */
[----:B------:R-:W-:Y:S02]  /*05e0*/  DMUL R8, R22, R18 ;  /* 0x0000001216087228 */ /* 0x000fe40000000000 */
[----:B------:R-:W-:-:S06]  /*05f0*/  FSETP.GEU.AND P1, PT, |R19|, 6.5827683646048100446e-37, PT ;  /* 0x036000001300780b */ /* 0x000fcc0003f2e200 */
[----:B------:R-:W-:-:S08]  /*0600*/  DFMA R6, R8, -R6, R18 ;  /* 0x800000060806722b */ /* 0x000fd00000000012 */
[----:B------:R-:W-:-:S10]  /*0610*/  DFMA R6, R22, R6, R8 ;  /* 0x000000061606722b */ /* 0x000fd40000000008 */
[----:B------:R-:W-:-:S05]  /*0620*/  FFMA R0, RZ, UR5, R7 ;  /* 0x00000005ff007c23 */ /* 0x000fca0008000007 */
[----:B------:R-:W-:-:S13]  /*0630*/  FSETP.GT.AND P0, PT, |R0|, 1.469367938527859385e-39, PT ;  /* 0x001000000000780b */ /* 0x000fda0003f04200 */
[----:B----4-:R-:W-:Y:S05]  /*0640*/  @P0 BRA P1, `(.L_x_13) ;  /* 0x0000000000180947 */ /* 0x010fea0000800000 */
[----:B------:R-:W-:Y:S01]  /*0650*/  IMAD.MOV.U32 R6, RZ, RZ, R18 ;  /* 0x000000ffff067224 */ /* 0x000fe200078e0012 */
[----:B------:R-:W-:Y:S02]  /*0660*/  MOV R7, R19 ;  /* 0x0000001300077202 */ /* 0x000fe40000000f00 */
[----:B------:R-:W-:-:S07]  /*0670*/  MOV R0, 0x690 ;  /* 0x0000069000007802 */ /* 0x000fce0000000f00 */
[----:B0----5:R-:W-:Y:S05]  /*0680*/  CALL.REL.NOINC `($__internal_0_$__cuda_sm20_div_rn_f64_full) ;  /* 0x0000000000207944 */ /* 0x021fea0003c00000 */
[----:B------:R-:W-:Y:S02]  /*0690*/  IMAD.MOV.U32 R6, RZ, RZ, R24 ;  /* 0x000000ffff067224 */ /* 0x000fe400078e0018 */
[----:B------:R-:W-:-:S07]  /*06a0*/  IMAD.MOV.U32 R7, RZ, RZ, R25 ;  /* 0x000000ffff077224 */ /* 0x000fce00078e0019 */
.L_x_13:
[----:B------:R-:W-:Y:S05]  /*06b0*/  BSYNC.RECONVERGENT B0 ;  /* 0x0000000000007941 */ /* 0x000fea0003800200 */
.L_x_12:
[----:B------:R-:W1:Y:S01]  /*06c0*/  LDCU.64 UR8, c[0x0][0x3b0] ;  /* 0x00007600ff0877ac */ /* 0x000e620008000a00 */
[----:B------:R-:W-:Y:S01]  /*06d0*/  IMAD.WIDE R2, R2, 0x8, R14 ;  /* 0x0000000802027825 */ /* 0x000fe200078e020e */
[----:B-1---5:R-:W-:-:S07]  /*06e0*/  DFMA R12, R12, UR8, R6 ;  /* 0x000000080c0c7c2b */ /* 0x022fce0008000006 */
[----:B------:R-:W-:Y:S01]  /*06f0*/  STG.E.64 desc[UR6][R2.64], R12 ;  /* 0x0000000c02007986 */ /* 0x000fe2000c101b06 */
[----:B------:R-:W-:Y:S05]  /*0700*/  EXIT ;  /* 0x000000000000794d */ /* 0x000fea0003800000 */
        .weak           $__internal_0_$__cuda_sm20_div_rn_f64_full
        .type           $__internal_0_$__cuda_sm20_div_rn_f64_full,@function
        .size           $__internal_0_$__cuda_sm20_div_rn_f64_full,(.L_x_37 - $__internal_0_$__cuda_sm20_div_rn_f64_full)
$__internal_0_$__cuda_sm20_div_rn_f64_full:
[C---:B------:R-:W-:Y:S01]  /*0710*/  FSETP.GEU.AND P0, PT, |R5|.reuse, 1.469367938527859385e-39, PT ;  /* 0x001000000500780b */ /* 0x040fe20003f0e200 */
[----:B------:R-:W-:Y:S01]  /*0720*/  IMAD.U32 R18, RZ, RZ, UR4 ;  /* 0x00000004ff127e24 */ /* 0x000fe2000f8e00ff */
[----:B------:R-:W-:Y:S01]  /*0730*/  LOP3.LUT R9, R5, 0x800fffff, RZ, 0xc0, !PT ;  /* 0x800fffff05097812 */ /* 0x000fe200078ec0ff */
[----:B------:R-:W-:Y:S01]  /*0740*/  IMAD.MOV.U32 R19, RZ, RZ, R5 ;  /* 0x000000ffff137224 */ /* 0x000fe200078e0005 */
[----:B------:R-:W-:Y:S01]  /*0750*/  FSETP.GEU.AND P2, PT, |R7|, 1.469367938527859385e-39, PT ;  /* 0x001000000700780b */ /* 0x000fe20003f4e200 */
[----:B------:R-:W-:Y:S01]  /*0760*/  IMAD.U32 R8, RZ, RZ, UR4 ;  /* 0x00000004ff087e24 */ /* 0x000fe2000f8e00ff */
[----:B------:R-:W-:Y:S01]  /*0770*/  LOP3.LUT R9, R9, 0x3ff00000, RZ, 0xfc, !PT ;  /* 0x3ff0000009097812 */ /* 0x000fe200078efcff */
[----:B------:R-:W-:Y:S01]  /*0780*/  IMAD.MOV.U32 R16, RZ, RZ, 0x1 ;  /* 0x00000001ff107424 */ /* 0x000fe200078e00ff */
[----:B------:R-:W-:Y:S01]  /*0790*/  LOP3.LUT R24, R7, 0x7ff00000, RZ, 0xc0, !PT ;  /* 0x7ff0000007187812 */ /* 0x000fe200078ec0ff */
[----:B------:R-:W-:Y:S01]  /*07a0*/  IMAD.MOV.U32 R25, RZ, RZ, 0x1ca00000 ;  /* 0x1ca00000ff197424 */ /* 0x000fe200078e00ff */
[----:B------:R-:W-:Y:S01]  /*07b0*/  LOP3.LUT R27, R5, 0x7ff00000, RZ, 0xc0, !PT ;  /* 0x7ff00000051b7812 */ /* 0x000fe200078ec0ff */
[----:B------:R-:W-:Y:S02]  /*07c0*/  BSSY.RECONVERGENT B1, `(.L_x_14) ;  /* 0x0000050000017945 */ /* 0x000fe40003800200 */
[----:B------:R-:W-:Y:S01]  /*07d0*/  @!P0 DMUL R8, R18, 8.98846567431157953865e+307 ;  /* 0x7fe0000012088828 */ /* 0x000fe20000000000 */
[----:B------:R-:W-:-:S03]  /*07e0*/  ISETP.GE.U32.AND P1, PT, R24, R27, PT ;  /* 0x0000001b1800720c */ /* 0x000fc60003f26070 */
[----:B------:R-:W-:Y:S02]  /*07f0*/  @!P2 LOP3.LUT R19, R19, 0x7ff00000, RZ, 0xc0, !PT ;  /* 0x7ff000001313a812 */ /* 0x000fe400078ec0ff */
[----:B------:R-:W0:Y:S02]  /*0800*/  MUFU.RCP64H R17, R9 ;  /* 0x0000000900117308 */ /* 0x000e240000001800 */
[----:B------:R-:W-:Y:S02]  /*0810*/  @!P2 ISETP.GE.U32.AND P3, PT, R24, R19, PT ;  /* 0x000000131800a20c */ /* 0x000fe40003f66070 */
[----:B------:R-:W-:Y:S02]  /*0820*/  @!P0 LOP3.LUT R27, R9, 0x7ff00000, RZ, 0xc0, !PT ;  /* 0x7ff00000091b8812 */ /* 0x000fe400078ec0ff */
[----:B------:R-:W-:-:S04]  /*0830*/  @!P2 SEL R19, R25, 0x63400000, !P3 ;  /* 0x634000001913a807 */ /* 0x000fc80005800000 */
[----:B------:R-:W-:-:S04]  /*0840*/  @!P2 LOP3.LUT R22, R19, 0x80000000, R7, 0xf8, !PT ;  /* 0x800000001316a812 */ /* 0x000fc800078ef807 */
[----:B------:R-:W-:Y:S01]  /*0850*/  @!P2 LOP3.LUT R23, R22, 0x100000, RZ, 0xfc, !PT ;  /* 0x001000001617a812 */ /* 0x000fe200078efcff */
[----:B------:R-:W-:Y:S01]  /*0860*/  @!P2 IMAD.MOV.U32 R22, RZ, RZ, RZ ;  /* 0x000000ffff16a224 */ /* 0x000fe200078e00ff */
[----:B0-----:R-:W-:-:S08]  /*0870*/  DFMA R20, R16, -R8, 1 ;  /* 0x3ff000001014742b */ /* 0x001fd00000000808 */
[----:B------:R-:W-:-:S08]  /*0880*/  DFMA R20, R20, R20, R20 ;  /* 0x000000141414722b */ /* 0x000fd00000000014 */
[----:B------:R-:W-:Y:S01]  /*0890*/  DFMA R20, R16, R20, R16 ;  /* 0x000000141014722b */ /* 0x000fe20000000010 */
[----:B------:R-:W-:Y:S02]  /*08a0*/  SEL R17, R25, 0x63400000, !P1 ;  /* 0x6340000019117807 */ /* 0x000fe40004800000 */
[----:B------:R-:W-:Y:S02]  /*08b0*/  MOV R16, R6 ;  /* 0x0000000600107202 */ /* 0x000fe40000000f00 */
[----:B------:R-:W-:-:S03]  /*08c0*/  LOP3.LUT R17, R17, 0x800fffff, R7, 0xf8, !PT ;  /* 0x800fffff11117812 */ /* 0x000fc600078ef807 */
[----:B------:R-:W-:-:S03]  /*08d0*/  DFMA R18, R20, -R8, 1 ;  /* 0x3ff000001412742b */ /* 0x000fc60000000808 */
[----:B------:R-:W-:-:S05]  /*08e0*/  @!P2 DFMA R16, R16, 2, -R22 ;  /* 0x400000001010a82b */ /* 0x000fca0000000816 */
[----:B------:R-:W-:-:S08]  /*08f0*/  DFMA R18, R20, R18, R20 ;  /* 0x000000121412722b */ /* 0x000fd00000000014 */
[----:B------:R-:W-:-:S08]  /*0900*/  DMUL R20, R18, R16 ;  /* 0x0000001012147228 */ /* 0x000fd00000000000 */
[----:B------:R-:W-:-:S08]  /*0910*/  DFMA R22, R20, -R8, R16 ;  /* 0x800000081416722b */ /* 0x000fd00000000010 */
[----:B------:R-:W-:Y:S01]  /*0920*/  DFMA R22, R18, R22, R20 ;  /* 0x000000161216722b */ /* 0x000fe20000000014 */
[----:B------:R-:W-:Y:S01]  /*0930*/  IMAD.MOV.U32 R20, RZ, RZ, R24 ;  /* 0x000000ffff147224 */ /* 0x000fe200078e0018 */
[----:B------:R-:W-:Y:S01]  /*0940*/  @!P2 LOP3.LUT R20, R17, 0x7ff00000, RZ, 0xc0, !PT ;  /* 0x7ff000001114a812 */ /* 0x000fe200078ec0ff */
[----:B------:R-:W-:-:S04]  /*0950*/  VIADD R19, R27, 0xffffffff ;  /* 0xffffffff1b137836 */ /* 0x000fc80000000000 */
[----:B------:R-:W-:-:S05]  /*0960*/  VIADD R18, R20, 0xffffffff ;  /* 0xffffffff14127836 */ /* 0x000fca0000000000 */
[----:B------:R-:W-:Y:S01]  /*0970*/  ISETP.GT.U32.AND P0, PT, R18, 0x7feffffe, PT ;  /* 0x7feffffe1200780c */ /* 0x000fe20003f04070 */
[----:B------:R-:W-:-:S03]  /*0980*/  IMAD.U32 R18, RZ, RZ, UR4 ;  /* 0x00000004ff127e24 */ /* 0x000fc6000f8e00ff */
[----:B------:R-:W-:Y:S01]  /*0990*/  ISETP.GT.U32.OR P0, PT, R19, 0x7feffffe, P0 ;  /* 0x7feffffe1300780c */ /* 0x000fe20000704470 */
[----:B------:R-:W-:-:S12]  /*09a0*/  IMAD.MOV.U32 R19, RZ, RZ, R5 ;  /* 0x000000ffff137224 */ /* 0x000fd800078e0005 */
[----:B------:R-:W-:Y:S05]  /*09b0*/  @P0 BRA `(.L_x_15) ;  /* 0x00000000006c0947 */ /* 0x000fea0003800000 */
[----:B------:R-:W-:-:S04]  /*09c0*/  LOP3.LUT R7, R19, 0x7ff00000, RZ, 0xc0, !PT ;  /* 0x7ff0000013077812 */ /* 0x000fc800078ec0ff */
[CC--:B------:R-:W-:Y:S02]  /*09d0*/  VIADDMNMX R6, R24.reuse, -R7.reuse, 0xb9600000, !PT ;  /* 0xb960000018067446 */ /* 0x0c0fe40007800907 */
[----:B------:R-:W-:Y:S02]  /*09e0*/  ISETP.GE.U32.AND P0, PT, R24, R7, PT ;  /* 0x000000071800720c */ /* 0x000fe40003f06070 */
[----:B------:R-:W-:Y:S02]  /*09f0*/  VIMNMX R6, PT, PT, R6, 0x46a00000, PT ;  /* 0x46a0000006067848 */ /* 0x000fe40003fe0100 */
[----:B------:R-:W-:-:S05]  /*0a00*/  SEL R25, R25, 0x63400000, !P0 ;  /* 0x6340000019197807 */ /* 0x000fca0004000000 */
[----:B------:R-:W-:Y:S02]  /*0a10*/  IMAD.IADD R20, R6, 0x1, -R25 ;  /* 0x0000000106147824 */ /* 0x000fe400078e0a19 */
[----:B------:R-:W-:-:S03]  /*0a20*/  IMAD.MOV.U32 R6, RZ, RZ, RZ ;  /* 0x000000ffff067224 */ /* 0x000fc600078e00ff */
[----:B------:R-:W-:-:S06]  /*0a30*/  IADD3 R7, PT, PT, R20, 0x7fe00000, RZ ;  /* 0x7fe0000014077810 */ /* 0x000fcc0007ffe0ff */
[----:B------:R-:W-:-:S10]  /*0a40*/  DMUL R24, R22, R6 ;  /* 0x0000000616187228 */ /* 0x000fd40000000000 */
[----:B------:R-:W-:-:S13]  /*0a50*/  FSETP.GTU.AND P0, PT, |R25|, 1.469367938527859385e-39, PT ;  /* 0x001000001900780b */ /* 0x000fda0003f0c200 */
[----:B------:R-:W-:Y:S05]  /*0a60*/  @P0 BRA `(.L_x_16) ;  /* 0x0000000000940947 */ /* 0x000fea0003800000 */
[----:B------:R-:W-:-:S06]  /*0a70*/  DFMA R8, R22, -R8, R16 ;  /* 0x800000081608722b */ /* 0x000fcc0000000010 */
[----:B------:R-:W-:-:S04]  /*0a80*/  IMAD.MOV.U32 R8, RZ, RZ, RZ ;  /* 0x000000ffff087224 */ /* 0x000fc800078e00ff */
[C---:B------:R-:W-:Y:S02]  /*0a90*/  FSETP.NEU.AND P0, PT, R9.reuse, RZ, PT ;  /* 0x000000ff0900720b */ /* 0x040fe40003f0d000 */
[----:B------:R-:W-:-:S04]  /*0aa0*/  LOP3.LUT R17, R9, 0x80000000, R19, 0x48, !PT ;  /* 0x8000000009117812 */ /* 0x000fc800078e4813 */
[----:B------:R-:W-:-:S07]  /*0ab0*/  LOP3.LUT R9, R17, R7, RZ, 0xfc, !PT ;  /* 0x0000000711097212 */ /* 0x000fce00078efcff */
[----:B------:R-:W-:Y:S05]  /*0ac0*/  @!P0 BRA `(.L_x_16) ;  /* 0x00000000007c8947 */ /* 0x000fea0003800000 */
[----:B------:R-:W-:Y:S01]  /*0ad0*/  IMAD.MOV R7, RZ, RZ, -R20 ;  /* 0x000000ffff077224 */ /* 0x000fe200078e0a14 */
[----:B------:R-:W-:Y:S01]  /*0ae0*/  DMUL.RP R8, R22, R8 ;  /* 0x0000000816087228 */ /* 0x000fe20000008000 */
[----:B------:R-:W-:-:S06]  /*0af0*/  IMAD.MOV.U32 R6, RZ, RZ, RZ ;  /* 0x000000ffff067224 */ /* 0x000fcc00078e00ff */
[----:B------:R-:W-:-:S03]  /*0b00*/  DFMA R6, R24, -R6, R22 ;  /* 0x800000061806722b */ /* 0x000fc60000000016 */
[----:B------:R-:W-:-:S03]  /*0b10*/  LOP3.LUT R17, R9, R17, RZ, 0x3c, !PT ;  /* 0x0000001109117212 */ /* 0x000fc600078e3cff */
[----:B------:R-:W-:-:S04]  /*0b20*/  IADD3 R6, PT, PT, -R20, -0x43300000, RZ ;  /* 0xbcd0000014067810 */ /* 0x000fc80007ffe1ff */
[----:B------:R-:W-:-:S04]  /*0b30*/  FSETP.NEU.AND P0, PT, |R7|, R6, PT ;  /* 0x000000060700720b */ /* 0x000fc80003f0d200 */
[----:B------:R-:W-:Y:S02]  /*0b40*/  FSEL R24, R8, R24, !P0 ;  /* 0x0000001808187208 */ /* 0x000fe40004000000 */
[----:B------:R-:W-:Y:S01]  /*0b50*/  FSEL R25, R17, R25, !P0 ;  /* 0x0000001911197208 */ /* 0x000fe20004000000 */
[----:B------:R-:W-:Y:S06]  /*0b60*/  BRA `(.L_x_16) ;  /* 0x0000000000547947 */ /* 0x000fec0003800000 */
.L_x_15:
[----:B------:R-:W-:-:S14]  /*0b70*/  DSETP.NAN.AND P0, PT, R6, R6, PT ;  /* 0x000000060600722a */ /* 0x000fdc0003f08000 */
[----:B------:R-:W-:Y:S05]  /*0b80*/  @P0 BRA `(.L_x_17) ;  /* 0x0000000000440947 */ /* 0x000fea0003800000 */
[----:B------:R-:W-:-:S14]  /*0b90*/  DSETP.NAN.AND P0, PT, R18, R18, PT ;  /* 0x000000121200722a */ /* 0x000fdc0003f08000 */
[----:B------:R-:W-:Y:S05]  /*0ba0*/  @P0 BRA `(.L_x_18) ;  /* 0x0000000000300947 */ /* 0x000fea0003800000 */
[----:B------:R-:W-:Y:S01]  /*0bb0*/  ISETP.NE.AND P0, PT, R20, R27, PT ;  /* 0x0000001b1400720c */ /* 0x000fe20003f05270 */
[----:B------:R-:W-:Y:S02]  /*0bc0*/  IMAD.MOV.U32 R24, RZ, RZ, 0x0 ;  /* 0x00000000ff187424 */ /* 0x000fe400078e00ff */
[----:B------:R-:W-:-:S10]  /*0bd0*/  IMAD.MOV.U32 R25, RZ, RZ, -0x80000 ;  /* 0xfff80000ff197424 */ /* 0x000fd400078e00ff */
[----:B------:R-:W-:Y:S05]  /*0be0*/  @!P0 BRA `(.L_x_16) ;  /* 0x0000000000348947 */ /* 0x000fea0003800000 */
[----:B------:R-:W-:Y:S02]  /*0bf0*/  ISETP.NE.AND P0, PT, R20, 0x7ff00000, PT ;  /* 0x7ff000001400780c */ /* 0x000fe40003f05270 */
[----:B------:R-:W-:Y:S02]  /*0c00*/  LOP3.LUT R25, R7, 0x80000000, R19, 0x48, !PT ;  /* 0x8000000007197812 */ /* 0x000fe400078e4813 */
[----:B------:R-:W-:-:S13]  /*0c10*/  ISETP.EQ.OR P0, PT, R27, RZ, !P0 ;  /* 0x000000ff1b00720c */ /* 0x000fda0004702670 */
[----:B------:R-:W-:Y:S01]  /*0c20*/  @P0 LOP3.LUT R6, R25, 0x7ff00000, RZ, 0xfc, !PT ;  /* 0x7ff0000019060812 */ /* 0x000fe200078efcff */
[----:B------:R-:W-:Y:S01]  /*0c30*/  @!P0 IMAD.MOV.U32 R24, RZ, RZ, RZ ;  /* 0x000000ffff188224 */ /* 0x000fe200078e00ff */
[----:B------:R-:W-:-:S03]  /*0c40*/  @P0 MOV R24, RZ ;  /* 0x000000ff00180202 */ /* 0x000fc60000000f00 */
[----:B------:R-:W-:Y:S01]  /*0c50*/  @P0 IMAD.MOV.U32 R25, RZ, RZ, R6 ;  /* 0x000000ffff190224 */ /* 0x000fe200078e0006 */
[----:B------:R-:W-:Y:S06]  /*0c60*/  BRA `(.L_x_16) ;  /* 0x0000000000147947 */ /* 0x000fec0003800000 */
.L_x_18:
[----:B------:R-:W-:Y:S01]  /*0c70*/  LOP3.LUT R25, R19, 0x80000, RZ, 0xfc, !PT ;  /* 0x0008000013197812 */ /* 0x000fe200078efcff */
[----:B------:R-:W-:Y:S01]  /*0c80*/  IMAD.MOV.U32 R24, RZ, RZ, R18 ;  /* 0x000000ffff187224 */ /* 0x000fe200078e0012 */
[----:B------:R-:W-:Y:S06]  /*0c90*/  BRA `(.L_x_16) ;  /* 0x0000000000087947 */ /* 0x000fec0003800000 */
.L_x_17:
[----:B------:R-:W-:Y:S01]  /*0ca0*/  LOP3.LUT R25, R7, 0x80000, RZ, 0xfc, !PT ;  /* 0x0008000007197812 */ /* 0x000fe200078efcff */
[----:B------:R-:W-:-:S07]  /*0cb0*/  IMAD.MOV.U32 R24, RZ, RZ, R6 ;  /* 0x000000ffff187224 */ /* 0x000fce00078e0006 */
.L_x_16:
[----:B------:R-:W-:Y:S05]  /*0cc0*/  BSYNC.RECONVERGENT B1 ;  /* 0x0000000000017941 */ /* 0x000fea0003800200 */
.L_x_14:
[----:B------:R-:W-:Y:S02]  /*0cd0*/  IMAD.MOV.U32 R6, RZ, RZ, R0 ;  /* 0x000000ffff067224 */ /* 0x000fe400078e0000 */
[----:B------:R-:W-:-:S04]  /*0ce0*/  IMAD.MOV.U32 R7, RZ, RZ, 0x0 ;  /* 0x00000000ff077424 */ /* 0x000fc800078e00ff */
[----:B------:R-:W-:Y:S05]  /*0cf0*/  RET.REL.NODEC R6 `(_Z5calcHPdS_S_iiiddd) ;  /* 0xfffffff006c07950 */ /* 0x000fea0003c3ffff */
.L_x_19:
        /* <DEDUP_REMOVED lines=16> */
.L_x_37:


//--------------------- .text._Z6calcEzPdS_S_iiiiidddd --------------------------
	.section	.text._Z6calcEzPdS_S_iiiiidddd,"ax",@progbits
	.align	128
        .global         _Z6calcEzPdS_S_iiiiidddd
        .type           _Z6calcEzPdS_S_iiiiidddd,@function
        .size           _Z6calcEzPdS_S_iiiiidddd,(.L_x_39 - _Z6calcEzPdS_S_iiiiidddd)
        .other          _Z6calcEzPdS_S_iiiiidddd,@"STO_CUDA_ENTRY STV_DEFAULT"
_Z6calcEzPdS_S_iiiiidddd:
.text._Z6calcEzPdS_S_iiiiidddd:
[----:B------:R-:W0:Y:S01]  /*0000*/  LDC R1, c[0x0][0x37c] ;  /* 0x0000df00ff017b82 */ /* 0x000e220000000800 */
[----:B------:R-:W1:Y:S07]  /*0010*/  S2R R2, SR_TID.Y ;  /* 0x0000000000027919 */ /* 0x000e6e0000002200 */
[----:B------:R-:W2:Y:S01]  /*0020*/  LDC R0, c[0x0][0x360] ;  /* 0x0000d800ff007b82 */ /* 0x000ea20000000800 */
[----:B0-----:R-:W-:Y:S01]  /*0030*/  VIADD R1, R1, 0xffffffd8 ;  /* 0xffffffd801017836 */ /* 0x001fe20000000000 */
[----:B------:R-:W2:Y:S06]  /*0040*/  S2R R5, SR_TID.X ;  /* 0x0000000000057919 */ /* 0x000eac0000002100 */
[----:B------:R-:W1:Y:S08]  /*0050*/  S2UR UR5, SR_CTAID.Y ;  /* 0x00000000000579c3 */ /* 0x000e700000002600 */
[----:B------:R-:W1:Y:S08]  /*0060*/  LDC R3, c[0x0][0x364] ;  /* 0x0000d900ff037b82 */ /* 0x000e700000000800 */
[----:B------:R-:W0:Y:S08]  /*0070*/  LDC.64 R8, c[0x0][0x398] ;  /* 0x0000e600ff087b82 */ /* 0x000e300000000a00 */
[----:B------:R-:W2:Y:S01]  /*0080*/  S2UR UR4, SR_CTAID.X ;  /* 0x00000000000479c3 */ /* 0x000ea20000002500 */
[----:B-1----:R-:W-:-:S02]  /*0090*/  IMAD R3, R3, UR5, R2 ;  /* 0x0000000503037c24 */ /* 0x002fc4000f8e0202 */
[----:B0-----:R-:W-:Y:S02]  /*00a0*/  VIADD R4, R9, 0xffffffff ;  /* 0xffffffff09047836 */ /* 0x001fe40000000000 */
[----:B------:R-:W-:-:S03]  /*00b0*/  VIADD R7, R8, 0xffffffff ;  /* 0xffffffff08077836 */ /* 0x000fc60000000000 */
[----:B------:R-:W-:Y:S01]  /*00c0*/  ISETP.GE.AND P0, PT, R3, R4, PT ;  /* 0x000000040300720c */ /* 0x000fe20003f06270 */
[----:B--2---:R-:W-:-:S05]  /*00d0*/  IMAD R0, R0, UR4, R5 ;  /* 0x0000000400007c24 */ /* 0x004fca000f8e0205 */
[----:B------:R-:W-:-:S04]  /*00e0*/  ISETP.GE.OR P0, PT, R0, R7, P0 ;  /* 0x000000070000720c */ /* 0x000fc80000706670 */
[----:B------:R-:W-:-:S13]  /*00f0*/  ISETP.LT.OR P0, PT, R0, RZ, P0 ;  /* 0x000000ff0000720c */ /* 0x000fda0000701670 */
[----:B------:R-:W-:Y:S05]  /*0100*/  @P0 EXIT ;  /* 0x000000000000094d */ /* 0x000fea0003800000 */
[----:B------:R-:W0:Y:S01]  /*0110*/  LDCU UR8, c[0x0][0x3a8] ;  /* 0x00007500ff0877ac */ /* 0x000e220008000800 */
[C---:B------:R-:W-:Y:S01]  /*0120*/  ISETP.NE.AND P1, PT, R3.reuse, RZ, PT ;  /* 0x000000ff0300720c */ /* 0x040fe20003f25270 */
[----:B------:R-:W1:Y:S01]  /*0130*/  LDC.64 R6, c[0x0][0x388] ;  /* 0x0000e200ff067b82 */ /* 0x000e620000000a00 */
[----:B------:R-:W-:Y:S01]  /*0140*/  IMAD R4, R8, R9, RZ ;  /* 0x0000000908047224 */ /* 0x000fe200078e02ff */
[----:B------:R-:W2:Y:S01]  /*0150*/  LDCU.64 UR6, c[0x0][0x358] ;  /* 0x00006b00ff0677ac */ /* 0x000ea20008000a00 */
[----:B------:R-:W-:Y:S01]  /*0160*/  ISETP.NE.OR P2, PT, R2, RZ, !P1 ;  /* 0x000000ff0200720c */ /* 0x000fe20004f45670 */
[----:B------:R-:W-:Y:S01]  /*0170*/  IMAD R10, R3, R8, R0 ;  /* 0x00000008030a7224 */ /* 0x000fe200078e0200 */
[----:B------:R-:W-:-:S03]  /*0180*/  ISETP.NE.AND P0, PT, R0, RZ, PT ;  /* 0x000000ff0000720c */ /* 0x000fc60003f05270 */
[----:B------:R-:W3:Y:S01]  /*0190*/  LDC.64 R18, c[0x0][0x390] ;  /* 0x0000e400ff127b82 */ /* 0x000ee20000000a00 */
[----:B------:R-:W-:Y:S01]  /*01a0*/  ISETP.NE.OR P0, PT, R5, RZ, !P0 ;  /* 0x000000ff0500720c */ /* 0x000fe20004705670 */
[----:B0-----:R-:W-:-:S06]  /*01b0*/  UIADD3 UR4, UPT, UPT, UR8, -0x1, URZ ;  /* 0xffffffff08047890 */ /* 0x001fcc000fffe0ff */
[----:B------:R-:W-:Y:S02]  /*01c0*/  @!P2 IMAD R8, R3, R8, -R8 ;  /* 0x000000080308a224 */ /* 0x000fe400078e0a08 */
[----:B------:R-:W-:-:S04]  /*01d0*/  IMAD R9, R4, UR4, RZ ;  /* 0x0000000404097c24 */ /* 0x000fc8000f8e02ff */
[C---:B------:R-:W-:Y:S01]  /*01e0*/  IMAD.IADD R10, R9.reuse, 0x1, R10 ;  /* 0x00000001090a7824 */ /* 0x040fe200078e020a */
[----:B------:R-:W-:-:S03]  /*01f0*/  @!P2 IADD3 R15, PT, PT, R9, R8, R0 ;  /* 0x00000008090fa210 */ /* 0x000fc60007ffe000 */
[----:B-1----:R-:W-:-:S04]  /*0200*/  IMAD.WIDE R16, R10, 0x8, R6 ;  /* 0x000000080a107825 */ /* 0x002fc800078e0206 */
[----:B---3--:R-:W-:-:S04]  /*0210*/  IMAD.WIDE R18, R10, 0x8, R18 ;  /* 0x000000080a127825 */ /* 0x008fc800078e0212 */
[----:B------:R-:W-:Y:S01]  /*0220*/  @!P2 IMAD.WIDE R14, R15, 0x8, R6 ;  /* 0x000000080f0ea825 */ /* 0x000fe200078e0206 */
[----:B--2---:R-:W2:Y:S04]  /*0230*/  LDG.E.64 R8, desc[UR6][R18.64] ;  /* 0x0000000612087981 */ /* 0x004ea8000c1e1b00 */
[----:B------:R0:W3:Y:S04]  /*0240*/  LDG.E.64 R6, desc[UR6][R16.64] ;  /* 0x0000000610067981 */ /* 0x0000e8000c1e1b00 */
[----:B------:R-:W4:Y:S04]  /*0250*/  @!P0 LDG.E.64 R12, desc[UR6][R18.64+-0x8] ;  /* 0xfffff806120c8981 */ /* 0x000f28000c1e1b00 */
[----:B------:R-:W5:Y:S01]  /*0260*/  @!P2 LDG.E.64 R14, desc[UR6][R14.64] ;  /* 0x000000060e0ea981 */ /* 0x000f62000c1e1b00 */
[----:B------:R-:W1:Y:S01]  /*0270*/  S2R R22, SR_CgaCtaId ;  /* 0x0000000000167919 */ /* 0x000e620000008800 */
[----:B------:R-:W-:-:S05]  /*0280*/  MOV R11, 0x400 ;  /* 0x00000400000b7802 */ /* 0x000fca0000000f00 */
[----:B------:R-:W-:Y:S01]  /*0290*/  VIADD R21, R11, 0x2208 ;  /* 0x000022080b157836 */ /* 0x000fe20000000000 */
[----:B-1----:R-:W-:-:S04]  /*02a0*/  LEA R20, R22, R11, 0x18 ;  /* 0x0000000b16147211 */ /* 0x002fc800078ec0ff */
[----:B------:R-:W-:Y:S01]  /*02b0*/  LEA R21, R22, R21, 0x18 ;  /* 0x0000001516157211 */ /* 0x000fe200078ec0ff */
[----:B------:R-:W-:-:S04]  /*02c0*/  IMAD R11, R5, 0x108, R20 ;  /* 0x00000108050b7824 */ /* 0x000fc800078e0214 */
[----:B------:R-:W-:Y:S02]  /*02d0*/  IMAD R23, R5, 0x108, R21 ;  /* 0x0000010805177824 */ /* 0x000fe400078e0215 */
[C---:B------:R-:W-:Y:S02]  /*02e0*/  IMAD R5, R2.reuse, 0x8, R11 ;  /* 0x0000000802057824 */ /* 0x040fe400078e020b */
[C---:B0-----:R-:W-:Y:S02]  /*02f0*/  IMAD R17, R2.reuse, 0x8, R23 ;  /* 0x0000000802117824 */ /* 0x041fe400078e0217 */
[----:B------:R-:W-:Y:S01]  /*0300*/  @!P0 IMAD R21, R2, 0x8, R21 ;  /* 0x0000000802158824 */ /* 0x000fe200078e0215 */
[----:B------:R-:W-:Y:S01]  /*0310*/  ISETP.EQ.OR P1, PT, R0, RZ, !P1 ;  /* 0x000000ff0000720c */ /* 0x000fe20004f22670 */
[----:B---3--:R0:W-:Y:S04]  /*0320*/  STS.64 [R5+0x110], R6 ;  /* 0x0001100605007388 */ /* 0x0081e80000000a00 */
[----:B--2---:R0:W-:Y:S04]  /*0330*/  STS.64 [R17+0x110], R8 ;  /* 0x0001100811007388 */ /* 0x0041e80000000a00 */
[----:B----4-:R0:W-:Y:S04]  /*0340*/  @!P0 STS.64 [R21+0x8], R12 ;  /* 0x0000080c15008388 */ /* 0x0101e80000000a00 */
[----:B-----5:R0:W-:Y:S01]  /*0350*/  @!P2 STS.64 [R11+0x108], R14 ;  /* 0x0001080e0b00a388 */ /* 0x0201e20000000a00 */
[----:B------:R-:W-:Y:S06]  /*0360*/  BAR.SYNC.DEFER_BLOCKING 0x0 ;  /* 0x0000000000007b1d */ /* 0x000fec0000010000 */
[----:B------:R-:W-:Y:S05]  /*0370*/  @P1 EXIT ;  /* 0x000000000000194d */ /* 0x000fea0003800000 */
[----:B------:R-:W1:Y:S02]  /*0380*/  LDCU.64 UR4, c[0x0][0x3a0] ;  /* 0x00007400ff0477ac */ /* 0x000e640008000a00 */
[----:B-1----:R-:W-:-:S04]  /*0390*/  ISETP.NE.AND P0, PT, R3, UR5, PT ;  /* 0x0000000503007c0c */ /* 0x002fc8000bf05270 */
[----:B------:R-:W-:-:S13]  /*03a0*/  ISETP.NE.OR P0, PT, R0, UR4, P0 ;  /* 0x0000000400007c0c */ /* 0x000fda0008705670 */
[----:B------:R-:W-:Y:S05]  /*03b0*/  @P0 BRA `(.L_x_20) ;  /* 0x0000000400180947 */ /* 0x000fea0003800000 */
[----:B------:R-:W0:Y:S01]  /*03c0*/  LDCU.64 UR4, c[0x0][0x3b8] ;  /* 0x00007700ff0477ac */ /* 0x000e220008000a00 */
[----:B------:R-:W0:Y:S02]  /*03d0*/  I2F.F64 R2, UR8 ;  /* 0x0000000800027d12 */ /* 0x000e240008201c00 */
[----:B0-----:R-:W-:-:S08]  /*03e0*/  DMUL R4, R2, UR4 ;  /* 0x0000000402047c28 */ /* 0x001fd00008000000 */
[----:B------:R-:W-:Y:S01]  /*03f0*/  DFMA R4, R2, UR4, R4 ;  /* 0x0000000402047c2b */ /* 0x000fe20008000004 */
[----:B------:R-:W-:Y:S01]  /*0400*/  UMOV UR4, 0x54442c46 ;  /* 0x54442c4600047882 */ /* 0x000fe20000000000 */
[----:B------:R-:W-:-:S06]  /*0410*/  UMOV UR5, 0x400921fb ;  /* 0x400921fb00057882 */ /* 0x000fcc0000000000 */
[----:B------:R-:W-:Y:S01]  /*0420*/  DMUL R4, R4, UR4 ;  /* 0x0000000404047c28 */ /* 0x000fe20008000000 */
[----:B------:R-:W-:Y:S01]  /*0430*/  UMOV UR4, 0x57e00000 ;  /* 0x57e0000000047882 */ /* 0x000fe20000000000 */
[----:B------:R-:W-:-:S06]  /*0440*/  UMOV UR5, 0x42ab48eb ;  /* 0x42ab48eb00057882 */ /* 0x000fcc0000000000 */
[----:B------:R-:W-:-:S08]  /*0450*/  DMUL R16, R4, UR4 ;  /* 0x0000000404107c28 */ /* 0x000fd00008000000 */
[----:B------:R-:W-:-:S14]  /*0460*/  DSETP.NEU.AND P0, PT, |R16|, +INF , PT ;  /* 0x7ff000001000742a */ /* 0x000fdc0003f0d200 */
[----:B------:R-:W-:Y:S01]  /*0470*/  @!P0 DMUL R2, RZ, R16 ;  /* 0x00000010ff028228 */ /* 0x000fe20000000000 */
[----:B------:R-:W-:Y:S01]  /*0480*/  @!P0 IMAD.MOV.U32 R0, RZ, RZ, RZ ;  /* 0x000000ffff008224 */ /* 0x000fe200078e00ff */
[----:B------:R-:W-:Y:S09]  /*0490*/  @!P0 BRA `(.L_x_21) ;  /* 0x0000000000488947 */ /* 0x000ff20003800000 */
[----:B------:R-:W-:Y:S01]  /*04a0*/  UMOV UR4, 0x6dc9c883 ;  /* 0x6dc9c88300047882 */ /* 0x000fe20000000000 */
[----:B------:R-:W-:Y:S01]  /*04b0*/  UMOV UR5, 0x3fe45f30 ;  /* 0x3fe45f3000057882 */ /* 0x000fe20000000000 */
[C---:B------:R-:W-:Y:S02]  /*04c0*/  DSETP.GE.AND P0, PT, |R16|.reuse, 2.14748364800000000000e+09, PT ;  /* 0x41e000001000742a */ /* 0x040fe40003f06200 */
[----:B------:R-:W-:Y:S01]  /*04d0*/  DMUL R4, R16, UR4 ;  /* 0x0000000410047c28 */ /* 0x000fe20008000000 */
[----:B------:R-:W-:Y:S01]  /*04e0*/  UMOV UR4, 0x54442d18 ;  /* 0x54442d1800047882 */ /* 0x000fe20000000000 */
[----:B------:R-:W-:-:S04]  /*04f0*/  UMOV UR5, 0x3ff921fb ;  /* 0x3ff921fb00057882 */ /* 0x000fc80000000000 */
[----:B------:R-:W0:Y:S08]  /*0500*/  F2I.F64 R0, R4 ;  /* 0x0000000400007311 */ /* 0x000e300000301100 */
[----:B0-----:R-:W0:Y:S02]  /*0510*/  I2F.F64 R2, R0 ;  /* 0x0000000000027312 */ /* 0x001e240000201c00 */
[----:B0-----:R-:W-:Y:S01]  /*0520*/  DFMA R6, R2, -UR4, R16 ;  /* 0x8000000402067c2b */ /* 0x001fe20008000010 */
[----:B------:R-:W-:Y:S01]  /*0530*/  UMOV UR4, 0x33145c00 ;  /* 0x33145c0000047882 */ /* 0x000fe20000000000 */
[----:B------:R-:W-:-:S06]  /*0540*/  UMOV UR5, 0x3c91a626 ;  /* 0x3c91a62600057882 */ /* 0x000fcc0000000000 */
[----:B------:R-:W-:Y:S01]  /*0550*/  DFMA R6, R2, -UR4, R6 ;  /* 0x8000000402067c2b */ /* 0x000fe20008000006 */
[----:B------:R-:W-:Y:S01]  /*0560*/  UMOV UR4, 0x252049c0 ;  /* 0x252049c000047882 */ /* 0x000fe20000000000 */
[----:B------:R-:W-:-:S06]  /*0570*/  UMOV UR5, 0x397b839a ;  /* 0x397b839a00057882 */ /* 0x000fcc0000000000 */
[----:B------:R-:W-:Y:S01]  /*0580*/  DFMA R2, R2, -UR4, R6 ;  /* 0x8000000402027c2b */ /* 0x000fe20008000006 */
[----:B------:R-:W-:Y:S10]  /*0590*/  @!P0 BRA `(.L_x_21) ;  /* 0x0000000000088947 */ /* 0x000ff40003800000 */
[----:B------:R-:W-:-:S07]  /*05a0*/  MOV R10, 0x5c0 ;  /* 0x000005c0000a7802 */ /* 0x000fce0000000f00 */
[----:B------:R-:W-:Y:S05]  /*05b0*/  CALL.REL.NOINC `($_Z6calcEzPdS_S_iiiiidddd$__internal_trig_reduction_slowpathd) ;  /* 0x0000000c00047944 */ /* 0x000fea0003c00000 */
.L_x_21:
[----:B------:R-:W0:Y:S01]  /*05c0*/  LDCU.64 UR4, c[0x4][0x8] ;  /* 0x01000100ff0477ac */ /* 0x000e220008000a00 */
[----:B------:R-:W-:-:S05]  /*05d0*/  IMAD.SHL.U32 R4, R0, 0x40, RZ ;  /* 0x0000004000047824 */ /* 0x000fca00078e00ff */
[----:B------:R-:W-:-:S04]  /*05e0*/  LOP3.LUT R4, R4, 0x40, RZ, 0xc0, !PT ;  /* 0x0000004004047812 */ /* 0x000fc800078ec0ff */
[----:B0-----:R-:W-:Y:S02]  /*05f0*/  IADD3 R18, P0, PT, R4, UR4, RZ ;  /* 0x0000000404127c10 */ /* 0x001fe4000ff1e0ff */
[----:B------:R-:W-:Y:S01]  /*0600*/  LOP3.LUT R16, R0, 0x1, RZ, 0xc0, !PT ;  /* 0x0000000100107812 */ /* 0x000fe200078ec0ff */
[----:B------:R-:W-:Y:S01]  /*0610*/  IMAD.MOV.U32 R20, RZ, RZ, 0x20fd8164 ;  /* 0x20fd8164ff147424 */ /* 0x000fe200078e00ff */
[----:B------:R-:W0:Y:S01]  /*0620*/  LDCU UR4, c[0x0][0x3a8] ;  /* 0x00007500ff0477ac */ /* 0x000e220008000800 */
[----:B------:R-:W-:-:S05]  /*0630*/  IMAD.X R19, RZ, RZ, UR5, P0 ;  /* 0x00000005ff137e24 */ /* 0x000fca00080e06ff */
[----:B------:R-:W2:Y:S04]  /*0640*/  LDG.E.128.CONSTANT R4, desc[UR6][R18.64] ;  /* 0x0000000612047981 */ /* 0x000ea8000c1e9d00 */
[----:B------:R-:W3:Y:S04]  /*0650*/  LDG.E.128.CONSTANT R8, desc[UR6][R18.64+0x10] ;  /* 0x0000100612087981 */ /* 0x000ee8000c1e9d00 */
[----:B------:R-:W4:Y:S01]  /*0660*/  LDG.E.128.CONSTANT R12, desc[UR6][R18.64+0x20] ;  /* 0x00002006120c7981 */ /* 0x000f22000c1e9d00 */
[----:B------:R-:W-:Y:S01]  /*0670*/  IMAD.MOV.U32 R21, RZ, RZ, 0x3da8ff83 ;  /* 0x3da8ff83ff157424 */ /* 0x000fe200078e00ff */
[----:B------:R-:W-:Y:S01]  /*0680*/  ISETP.NE.U32.AND P0, PT, R16, 0x1, PT ;  /* 0x000000011000780c */ /* 0x000fe20003f05070 */
[----:B------:R-:W-:-:S03]  /*0690*/  DMUL R16, R2, R2 ;  /* 0x0000000202107228 */ /* 0x000fc60000000000 */
[----:B------:R-:W-:Y:S02]  /*06a0*/  FSEL R20, R20, -8.06006814911005101289e+34, !P0 ;  /* 0xf9785eba14147808 */ /* 0x000fe40004000000 */
[----:B------:R-:W-:-:S06]  /*06b0*/  FSEL R21, -R21, 0.11223486810922622681, !P0 ;  /* 0x3de5db6515157808 */ /* 0x000fcc0004000100 */
[----:B--2---:R-:W-:-:S08]  /*06c0*/  DFMA R4, R16, R20, R4 ;  /* 0x000000141004722b */ /* 0x004fd00000000004 */
[C---:B------:R-:W-:Y:S01]  /*06d0*/  DFMA R4, R16.reuse, R4, R6 ;  /* 0x000000041004722b */ /* 0x040fe20000000006 */
[----:B------:R-:W1:Y:S07]  /*06e0*/  LDC.64 R6, c[0x0][0x380] ;  /* 0x0000e000ff067b82 */ /* 0x000e6e0000000a00 */
[C---:B---3--:R-:W-:Y:S01]  /*06f0*/  DFMA R4, R16.reuse, R4, R8 ;  /* 0x000000041004722b */ /* 0x048fe20000000008 */
[----:B------:R-:W0:Y:S07]  /*0700*/  LDC.64 R8, c[0x0][0x398] ;  /* 0x0000e600ff087b82 */ /* 0x000e2e0000000a00 */
[C---:B------:R-:W-:Y:S01]  /*0710*/  DFMA R4, R16.reuse, R4, R10 ;  /* 0x000000041004722b */ /* 0x040fe2000000000a */
[----:B------:R-:W0:Y:S07]  /*0720*/  LDC.64 R10, c[0x0][0x3a0] ;  /* 0x0000e800ff0a7b82 */ /* 0x000e2e0000000a00 */
[----:B----4-:R-:W-:-:S08]  /*0730*/  DFMA R4, R16, R4, R12 ;  /* 0x000000041004722b */ /* 0x010fd0000000000c */
[----:B------:R-:W-:-:S08]  /*0740*/  DFMA R4, R16, R4, R14 ;  /* 0x000000041004722b */ /* 0x000fd0000000000e */
[----:B------:R-:W-:Y:S02]  /*0750*/  DFMA R2, R4, R2, R2 ;  /* 0x000000020402722b */ /* 0x000fe40000000002 */
[----:B------:R-:W-:Y:S01]  /*0760*/  DFMA R4, R16, R4, 1 ;  /* 0x3ff000001004742b */ /* 0x000fe20000000004 */
[----:B0-----:R-:W-:-:S04]  /*0770*/  IMAD R9, R9, UR4, R11 ;  /* 0x0000000409097c24 */ /* 0x001fc8000f8e020b */
[----:B------:R-:W-:-:S05]  /*0780*/  IMAD R9, R9, R8, R10 ;  /* 0x0000000809097224 */ /* 0x000fca00078e020a */
[----:B------:R-:W-:Y:S02]  /*0790*/  FSEL R4, R4, R2, !P0 ;  /* 0x0000000204047208 */ /* 0x000fe40004000000 */
[----:B------:R-:W-:Y:S02]  /*07a0*/  FSEL R5, R5, R3, !P0 ;  /* 0x0000000305057208 */ /* 0x000fe40004000000 */
[----:B------:R-:W-:-:S04]  /*07b0*/  LOP3.LUT P0, RZ, R0, 0x2, RZ, 0xc0, !PT ;  /* 0x0000000200ff7812 */ /* 0x000fc8000780c0ff */
[----:B------:R-:W-:-:S10]  /*07c0*/  DADD R2, RZ, -R4 ;  /* 0x00000000ff027229 */ /* 0x000fd40000000804 */
[----:B------:R-:W-:Y:S02]  /*07d0*/  FSEL R4, R4, R2, !P0 ;  /* 0x0000000204047208 */ /* 0x000fe40004000000 */
[----:B------:R-:W-:Y:S01]  /*07e0*/  FSEL R5, R5, R3, !P0 ;  /* 0x0000000305057208 */ /* 0x000fe20004000000 */
[----:B-1----:R-:W-:-:S05]  /*07f0*/  IMAD.WIDE R2, R9, 0x8, R6 ;  /* 0x0000000809027825 */ /* 0x002fca00078e0206 */
[----:B------:R-:W-:Y:S01]  /*0800*/  STG.E.64 desc[UR6][R2.64], R4 ;  /* 0x0000000402007986 */ /* 0x000fe2000c101b06 */
[----:B------:R-:W-:Y:S05]  /*0810*/  EXIT ;  /* 0x000000000000794d */ /* 0x000fea0003800000 */
.L_x_20:
[----:B------:R-:W1:Y:S01]  /*0820*/  LDC.64 R2, c[0x0][0x380] ;  /* 0x0000e000ff027b82 */ /* 0x000e620000000a00 */
[----:B------:R-:W2:Y:S01]  /*0830*/  LDCU UR4, c[0x0][0x3b4] ;  /* 0x00007680ff0477ac */ /* 0x000ea20008000800 */
[----:B0-----:R-:W-:Y:S04]  /*0840*/  LDS.64 R12, [R17+0x110] ;  /* 0x00011000110c7984 */ /* 0x001fe80000000a00 */
[----:B------:R-:W0:Y:S01]  /*0850*/  LDS.64 R6, [R17+0x8] ;  /* 0x0000080011067984 */ /* 0x000e220000000a00 */
[----:B-1----:R-:W-:Y:S02]  /*0860*/  IMAD.WIDE R10, R10, 0x8, R2 ;  /* 0x000000080a0a7825 */ /* 0x002fe400078e0202 */
[----:B------:R-:W1:Y:S03]  /*0870*/  LDC.64 R2, c[0x0][0x3b0] ;  /* 0x0000ec00ff027b82 */ /* 0x000e660000000a00 */
[----:B------:R3:W5:Y:S01]  /*0880*/  LDG.E.64 R8, desc[UR6][R10.64] ;  /* 0x000000060a087981 */ /* 0x000762000c1e1b00 */
[----:B--2---:R-:W1:Y:S01]  /*0890*/  MUFU.RCP64H R15, UR4 ;  /* 0x00000004000f7d08 */ /* 0x004e620008001800 */
[----:B------:R-:W-:Y:S01]  /*08a0*/  IMAD.MOV.U32 R14, RZ, RZ, 0x1 ;  /* 0x00000001ff0e7424 */ /* 0x000fe200078e00ff */
[----:B------:R-:W-:Y:S01]  /*08b0*/  BSSY.RECONVERGENT B0, `(.L_x_22) ;  /* 0x0000016000007945 */ /* 0x000fe20003800200 */
[----:B0-----:R-:W-:-:S04]  /*08c0*/  DADD R12, R12, -R6 ;  /* 0x000000000c0c7229 */ /* 0x001fc80000000806 */
[----:B-1----:R-:W-:-:S06]  /*08d0*/  DFMA R18, R14, -R2, 1 ;  /* 0x3ff000000e12742b */ /* 0x002fcc0000000802 */
[----:B------:R-:W-:Y:S02]  /*08e0*/  FSETP.GEU.AND P1, PT, |R13|, 6.5827683646048100446e-37, PT ;  /* 0x036000000d00780b */ /* 0x000fe40003f2e200 */
[----:B------:R-:W-:-:S08]  /*08f0*/  DFMA R18, R18, R18, R18 ;  /* 0x000000121212722b */ /* 0x000fd00000000012 */
[----:B------:R-:W-:-:S08]  /*0900*/  DFMA R18, R14, R18, R14 ;  /* 0x000000120e12722b */ /* 0x000fd0000000000e */
[----:B------:R-:W-:-:S08]  /*0910*/  DFMA R14, R18, -R2, 1 ;  /* 0x3ff00000120e742b */ /* 0x000fd00000000802 */
[----:B------:R-:W-:-:S08]  /*0920*/  DFMA R14, R18, R14, R18 ;  /* 0x0000000e120e722b */ /* 0x000fd00000000012 */
[----:B------:R-:W-:-:S08]  /*0930*/  DMUL R6, R12, R14 ;  /* 0x0000000e0c067228 */ /* 0x000fd00000000000 */
[----:B------:R-:W-:-:S08]  /*0940*/  DFMA R2, R6, -R2, R12 ;  /* 0x800000020602722b */ /* 0x000fd0000000000c */
[----:B------:R-:W-:Y:S01]  /*0950*/  DFMA R2, R14, R2, R6 ;  /* 0x000000020e02722b */ /* 0x000fe20000000006 */
[----:B------:R-:W0:Y:S08]  /*0960*/  LDC R6, c[0x0][0x3b0] ;  /* 0x0000ec00ff067b82 */ /* 0x000e300000000800 */
[----:B------:R-:W1:Y:S01]  /*0970*/  LDC R7, c[0x0][0x3b4] ;  /* 0x0000ed00ff077b82 */ /* 0x000e620000000800 */
[----:B------:R-:W-:-:S05]  /*0980*/  FFMA R0, RZ, UR4, R3 ;  /* 0x00000004ff007c23 */ /* 0x000fca0008000003 */
[----:B------:R-:W-:-:S13]  /*0990*/  FSETP.GT.AND P0, PT, |R0|, 1.469367938527859385e-39, PT ;  /* 0x001000000000780b */ /* 0x000fda0003f04200 */
[----:B---3--:R-:W-:Y:S05]  /*09a0*/  @P0 BRA P1, `(.L_x_23) ;  /* 0x0000000000180947 */ /* 0x008fea0000800000 */
[----:B------:R-:W-:Y:S01]  /*09b0*/  IMAD.MOV.U32 R14, RZ, RZ, R12 ;  /* 0x000000ffff0e7224 */ /* 0x000fe200078e000c */
[----:B------:R-:W-:Y:S01]  /*09c0*/  MOV R0, 0x9f0 ;  /* 0x000009f000007802 */ /* 0x000fe20000000f00 */
[----:B------:R-:W-:-:S07]  /*09d0*/  IMAD.MOV.U32 R15, RZ, RZ, R13 ;  /* 0x000000ffff0f7224 */ /* 0x000fce00078e000d */
[----:B01---5:R-:W-:Y:S05]  /*09e0*/  CALL.REL.NOINC `($__internal_1_$__cuda_sm20_div_rn_f64_full) ;  /* 0x00000000008c7944 */ /* 0x023fea0003c00000 */
[----:B------:R-:W-:Y:S02]  /*09f0*/  IMAD.MOV.U32 R2, RZ, RZ, R18 ;  /* 0x000000ffff027224 */ /* 0x000fe400078e0012 */
[----:B------:R-:W-:-:S07]  /*0a00*/  IMAD.MOV.U32 R3, RZ, RZ, R19 ;  /* 0x000000ffff037224 */ /* 0x000fce00078e0013 */
.L_x_23:
[----:B------:R-:W-:Y:S05]  /*0a10*/  BSYNC.RECONVERGENT B0 ;  /* 0x0000000000007941 */ /* 0x000fea0003800200 */
.L_x_22:
[----:B------:R-:W2:Y:S01]  /*0a20*/  LDCU UR4, c[0x0][0x3b4] ;  /* 0x00007680ff0477ac */ /* 0x000ea20008000800 */
[----:B------:R-:W3:Y:S01]  /*0a30*/  LDC.64 R12, c[0x0][0x3b0] ;  /* 0x0000ec00ff0c7b82 */ /* 0x000ee20000000a00 */
[----:B------:R-:W-:Y:S01]  /*0a40*/  LDS.64 R14, [R5+0x110] ;  /* 0x00011000050e7984 */ /* 0x000fe20000000a00 */
[----:B------:R-:W-:Y:S01]  /*0a50*/  IMAD.MOV.U32 R18, RZ, RZ, 0x1 ;  /* 0x00000001ff127424 */ /* 0x000fe200078e00ff */
[----:B------:R-:W-:Y:S02]  /*0a60*/  BSSY.RECONVERGENT B0, `(.L_x_24) ;  /* 0x0000014000007945 */ /* 0x000fe40003800200 */
[----:B------:R-:W4:Y:S01]  /*0a70*/  LDS.64 R16, [R5+0x108] ;  /* 0x0001080005107984 */ /* 0x000f220000000a00 */
[----:B--2---:R-:W3:Y:S02]  /*0a80*/  MUFU.RCP64H R19, UR4 ;  /* 0x0000000400137d08 */ /* 0x004ee40008001800 */
[----:B---3--:R-:W-:-:S08]  /*0a90*/  DFMA R20, R18, -R12, 1 ;  /* 0x3ff000001214742b */ /* 0x008fd0000000080c */
[----:B------:R-:W-:Y:S02]  /*0aa0*/  DFMA R20, R20, R20, R20 ;  /* 0x000000141414722b */ /* 0x000fe40000000014 */
[----:B----4-:R-:W-:-:S06]  /*0ab0*/  DADD R14, R14, -R16 ;  /* 0x000000000e0e7229 */ /* 0x010fcc0000000810 */
[----:B------:R-:W-:-:S04]  /*0ac0*/  DFMA R20, R18, R20, R18 ;  /* 0x000000141214722b */ /* 0x000fc80000000012 */
[----:B------:R-:W-:-:S04]  /*0ad0*/  FSETP.GEU.AND P1, PT, |R15|, 6.5827683646048100446e-37, PT ;  /* 0x036000000f00780b */ /* 0x000fc80003f2e200 */
[----:B------:R-:W-:-:S08]  /*0ae0*/  DFMA R18, R20, -R12, 1 ;  /* 0x3ff000001412742b */ /* 0x000fd0000000080c */
[----:B------:R-:W-:-:S08]  /*0af0*/  DFMA R18, R20, R18, R20 ;  /* 0x000000121412722b */ /* 0x000fd00000000014 */
[----:B------:R-:W-:-:S08]  /*0b00*/  DMUL R16, R18, R14 ;  /* 0x0000000e12107228 */ /* 0x000fd00000000000 */
[----:B------:R-:W-:-:S08]  /*0b10*/  DFMA R12, R16, -R12, R14 ;  /* 0x8000000c100c722b */ /* 0x000fd0000000000e */
[----:B------:R-:W-:-:S10]  /*0b20*/  DFMA R12, R18, R12, R16 ;  /* 0x0000000c120c722b */ /* 0x000fd40000000010 */
[----:B------:R-:W-:-:S05]  /*0b30*/  FFMA R0, RZ, UR4, R13 ;  /* 0x00000004ff007c23 */ /* 0x000fca000800000d */
[----:B------:R-:W-:-:S13]  /*0b40*/  FSETP.GT.AND P0, PT, |R0|, 1.469367938527859385e-39, PT ;  /* 0x001000000000780b */ /* 0x000fda0003f04200 */
[----:B------:R-:W-:Y:S05]  /*0b50*/  @P0 BRA P1, `(.L_x_25) ;  /* 0x0000000000100947 */ /* 0x000fea0000800000 */
[----:B------:R-:W-:-:S07]  /*0b60*/  MOV R0, 0xb80 ;  /* 0x00000b8000007802 */ /* 0x000fce0000000f00 */
[----:B01---5:R-:W-:Y:S05]  /*0b70*/  CALL.REL.NOINC `($__internal_1_$__cuda_sm20_div_rn_f64_full) ;  /* 0x0000000000287944 */ /* 0x023fea0003c00000 */
[----:B------:R-:W-:Y:S02]  /*0b80*/  IMAD.MOV.U32 R12, RZ, RZ, R18 ;  /* 0x000000ffff0c7224 */ /* 0x000fe400078e0012 */
[----:B------:R-:W-:-:S07]  /*0b90*/  IMAD.MOV.U32 R13, RZ, RZ, R19 ;  /* 0x000000ffff0d7224 */ /* 0x000fce00078e0013 */
.L_x_25:
[----:B------:R-:W-:Y:S05]  /*0ba0*/  BSYNC.RECONVERGENT B0 ;  /* 0x0000000000007941 */ /* 0x000fea0003800200 */
.L_x_24:
[----:B------:R-:W2:Y:S01]  /*0bb0*/  LDCU.128 UR12, c[0x0][0x3c0] ;  /* 0x00007800ff0c77ac */ /* 0x000ea20008000c00 */
[----:B------:R-:W-:Y:S01]  /*0bc0*/  DADD R2, -R12, R2 ;  /* 0x000000000c027229 */ /* 0x000fe20000000102 */
[----:B------:R-:W-:-:S07]  /*0bd0*/  IMAD.WIDE R4, R4, 0x8, R10 ;  /* 0x0000000804047825 */ /* 0x000fce00078e020a */
[----:B--2---:R-:W-:-:S08]  /*0be0*/  DMUL R2, R2, UR14 ;  /* 0x0000000e02027c28 */ /* 0x004fd00008000000 */
[----:B-----5:R-:W-:-:S07]  /*0bf0*/  DFMA R2, R8, UR12, R2 ;  /* 0x0000000c08027c2b */ /* 0x020fce0008000002 */
[----:B------:R-:W-:Y:S01]  /*0c00*/  STG.E.64 desc[UR6][R4.64], R2 ;  /* 0x0000000204007986 */ /* 0x000fe2000c101b06 */
[----:B------:R-:W-:Y:S05]  /*0c10*/  EXIT ;  /* 0x000000000000794d */ /* 0x000fea0003800000 */
        .weak           $__internal_1_$__cuda_sm20_div_rn_f64_full
        .type           $__internal_1_$__cuda_sm20_div_rn_f64_full,@function
        .size           $__internal_1_$__cuda_sm20_div_rn_f64_full,($_Z6calcEzPdS_S_iiiiidddd$__internal_trig_reduction_slowpathd - $__internal_1_$__cuda_sm20_div_rn_f64_full)
$__internal_1_$__cuda_sm20_div_rn_f64_full:
[C---:B------:R-:W-:Y:S01]  /*0c20*/  FSETP.GEU.AND P0, PT, |R7|.reuse, 1.469367938527859385e-39, PT ;  /* 0x001000000700780b */ /* 0x040fe20003f0e200 */
[----:B------:R-:W-:Y:S01]  /*0c30*/  IMAD.MOV.U32 R16, RZ, RZ, 0x1 ;  /* 0x00000001ff107424 */ /* 0x000fe200078e00ff */
[----:B------:R-:W-:Y:S01]  /*0c40*/  LOP3.LUT R12, R7, 0x800fffff, RZ, 0xc0, !PT ;  /* 0x800fffff070c7812 */ /* 0x000fe200078ec0ff */
[----:B------:R-:W-:Y:S01]  /*0c50*/  IMAD.MOV.U32 R25, RZ, RZ, 0x1ca00000 ;  /* 0x1ca00000ff197424 */ /* 0x000fe200078e00ff */
[C---:B------:R-:W-:Y:S01]  /*0c60*/  FSETP.GEU.AND P2, PT, |R15|.reuse, 1.469367938527859385e-39, PT ;  /* 0x001000000f00780b */ /* 0x040fe20003f4e200 */
[----:B------:R-:W-:Y:S01]  /*0c70*/  BSSY.RECONVERGENT B1, `(.L_x_26) ;  /* 0x0000052000017945 */ /* 0x000fe20003800200 */
[----:B------:R-:W-:Y:S01]  /*0c80*/  LOP3.LUT R13, R12, 0x3ff00000, RZ, 0xfc, !PT ;  /* 0x3ff000000c0d7812 */ /* 0x000fe200078efcff */
[----:B------:R-:W-:Y:S01]  /*0c90*/  IMAD.MOV.U32 R12, RZ, RZ, R6 ;  /* 0x000000ffff0c7224 */ /* 0x000fe200078e0006 */
[----:B------:R-:W-:Y:S02]  /*0ca0*/  LOP3.LUT R24, R15, 0x7ff00000, RZ, 0xc0, !PT ;  /* 0x7ff000000f187812 */ /* 0x000fe400078ec0ff */
[----:B------:R-:W-:-:S03]  /*0cb0*/  LOP3.LUT R27, R7, 0x7ff00000, RZ, 0xc0, !PT ;  /* 0x7ff00000071b7812 */ /* 0x000fc600078ec0ff */
        /* <DEDUP_REMOVED lines=13> */
[----:B------:R-:W-:Y:S01]  /*0d90*/  SEL R17, R25, 0x63400000, !P1 ;  /* 0x6340000019117807 */ /* 0x000fe20004800000 */
[----:B------:R-:W-:-:S03]  /*0da0*/  IMAD.MOV.U32 R16, RZ, RZ, R14 ;  /* 0x000000ffff107224 */ /* 0x000fc600078e000e */
        /* <DEDUP_REMOVED lines=8> */
[----:B------:R-:W-:-:S05]  /*0e30*/  @!P2 LOP3.LUT R20, R17, 0x7ff00000, RZ, 0xc0, !PT ;  /* 0x7ff000001114a812 */ /* 0x000fca00078ec0ff */
[----:B------:R-:W-:-:S05]  /*0e40*/  VIADD R18, R20, 0xffffffff ;  /* 0xffffffff14127836 */ /* 0x000fca0000000000 */
[----:B------:R-:W-:Y:S01]  /*0e50*/  ISETP.GT.U32.AND P0, PT, R18, 0x7feffffe, PT ;  /* 0x7feffffe1200780c */ /* 0x000fe20003f04070 */
[----:B------:R-:W-:-:S05]  /*0e60*/  VIADD R18, R27, 0xffffffff ;  /* 0xffffffff1b127836 */ /* 0x000fca0000000000 */
[----:B------:R-:W-:-:S13]  /*0e70*/  ISETP.GT.U32.OR P0, PT, R18, 0x7feffffe, P0 ;  /* 0x7feffffe1200780c */ /* 0x000fda0000704470 */
[----:B------:R-:W-:Y:S05]  /*0e80*/  @P0 BRA `(.L_x_27) ;  /* 0x00000000006c0947 */ /* 0x000fea0003800000 */
[----:B------:R-:W-:-:S04]  /*0e90*/  LOP3.LUT R15, R7, 0x7ff00000, RZ, 0xc0, !PT ;  /* 0x7ff00000070f7812 */ /* 0x000fc800078ec0ff */
[CC--:B------:R-:W-:Y:S02]  /*0ea0*/  VIADDMNMX R14, R24.reuse, -R15.reuse, 0xb9600000, !PT ;  /* 0xb9600000180e7446 */ /* 0x0c0fe4000780090f */
[----:B------:R-:W-:Y:S02]  /*0eb0*/  ISETP.GE.U32.AND P0, PT, R24, R15, PT ;  /* 0x0000000f1800720c */ /* 0x000fe40003f06070 */
[----:B------:R-:W-:Y:S02]  /*0ec0*/  VIMNMX R14, PT, PT, R14, 0x46a00000, PT ;  /* 0x46a000000e0e7848 */ /* 0x000fe40003fe0100 */
[----:B------:R-:W-:-:S05]  /*0ed0*/  SEL R25, R25, 0x63400000, !P0 ;  /* 0x6340000019197807 */ /* 0x000fca0004000000 */
[----:B------:R-:W-:Y:S02]  /*0ee0*/  IMAD.IADD R20, R14, 0x1, -R25 ;  /* 0x000000010e147824 */ /* 0x000fe400078e0a19 */
[----:B------:R-:W-:Y:S02]  /*0ef0*/  IMAD.MOV.U32 R14, RZ, RZ, RZ ;  /* 0x000000ffff0e7224 */ /* 0x000fe400078e00ff */
[----:B------:R-:W-:-:S06]  /*0f00*/  VIADD R15, R20, 0x7fe00000 ;  /* 0x7fe00000140f7836 */ /* 0x000fcc0000000000 */
[----:B------:R-:W-:-:S10]  /*0f10*/  DMUL R18, R22, R14 ;  /* 0x0000000e16127228 */ /* 0x000fd40000000000 */
[----:B------:R-:W-:-:S13]  /*0f20*/  FSETP.GTU.AND P0, PT, |R19|, 1.469367938527859385e-39, PT ;  /* 0x001000001300780b */ /* 0x000fda0003f0c200 */
[----:B------:R-:W-:Y:S05]  /*0f30*/  @P0 BRA `(.L_x_28) ;  /* 0x0000000000940947 */ /* 0x000fea0003800000 */
[----:B------:R-:W-:Y:S01]  /*0f40*/  DFMA R16, R22, -R12, R16 ;  /* 0x8000000c1610722b */ /* 0x000fe20000000010 */
[----:B------:R-:W-:-:S09]  /*0f50*/  IMAD.MOV.U32 R14, RZ, RZ, RZ ;  /* 0x000000ffff0e7224 */ /* 0x000fd200078e00ff */
        /* <DEDUP_REMOVED lines=14> */
.L_x_27:
        /* <DEDUP_REMOVED lines=12> */
[----:B------:R-:W-:Y:S02]  /*1100*/  @!P0 IMAD.MOV.U32 R18, RZ, RZ, RZ ;  /* 0x000000ffff128224 */ /* 0x000fe400078e00ff */
[----:B------:R-:W-:Y:S02]  /*1110*/  @P0 IMAD.MOV.U32 R18, RZ, RZ, RZ ;  /* 0x000000ffff120224 */ /* 0x000fe400078e00ff */
[----:B------:R-:W-:Y:S01]  /*1120*/  @P0 IMAD.MOV.U32 R19, RZ, RZ, R12 ;  /* 0x000000ffff130224 */ /* 0x000fe200078e000c */
[----:B------:R-:W-:Y:S06]  /*1130*/  BRA `(.L_x_28) ;  /* 0x0000000000147947 */ /* 0x000fec0003800000 */
.L_x_30:
[----:B------:R-:W-:Y:S01]  /*1140*/  LOP3.LUT R19, R7, 0x80000, RZ, 0xfc, !PT ;  /* 0x0008000007137812 */ /* 0x000fe200078efcff */
[----:B------:R-:W-:Y:S01]  /*1150*/  IMAD.MOV.U32 R18, RZ, RZ, R6 ;  /* 0x000000ffff127224 */ /* 0x000fe200078e0006 */
[----:B------:R-:W-:Y:S06]  /*1160*/  BRA `(.L_x_28) ;  /* 0x0000000000087947 */ /* 0x000fec0003800000 */
.L_x_29:
[----:B------:R-:W-:Y:S01]  /*1170*/  LOP3.LUT R19, R15, 0x80000, RZ, 0xfc, !PT ;  /* 0x000800000f137812 */ /* 0x000fe200078efcff */
[----:B------:R-:W-:-:S07]  /*1180*/  IMAD.MOV.U32 R18, RZ, RZ, R14 ;  /* 0x000000ffff127224 */ /* 0x000fce00078e000e */
.L_x_28:
[----:B------:R-:W-:Y:S05]  /*1190*/  BSYNC.RECONVERGENT B1 ;  /* 0x0000000000017941 */ /* 0x000fea0003800200 */
.L_x_26:
[----:B------:R-:W-:Y:S02]  /*11a0*/  IMAD.MOV.U32 R12, RZ, RZ, R0 ;  /* 0x000000ffff0c7224 */ /* 0x000fe400078e0000 */
[----:B------:R-:W-:-:S04]  /*11b0*/  IMAD.MOV.U32 R13, RZ, RZ, 0x0 ;  /* 0x00000000ff0d7424 */ /* 0x000fc800078e00ff */
[----:B------:R-:W-:Y:S05]  /*11c0*/  RET.REL.NODEC R12 `(_Z6calcEzPdS_S_iiiiidddd) ;  /* 0xffffffec0c8c7950 */ /* 0x000fea0003c3ffff */
        .type           $_Z6calcEzPdS_S_iiiiidddd$__internal_trig_reduction_slowpathd,@function
        .size           $_Z6calcEzPdS_S_iiiiidddd$__internal_trig_reduction_slowpathd,(.L_x_39 - $_Z6calcEzPdS_S_iiiiidddd$__internal_trig_reduction_slowpathd)
$_Z6calcEzPdS_S_iiiiidddd$__internal_trig_reduction_slowpathd:
[--C-:B------:R-:W-:Y:S01]  /*11d0*/  SHF.R.U32.HI R6, RZ, 0x14, R17.reuse ;  /* 0x00000014ff067819 */ /* 0x100fe20000011611 */
[----:B------:R-:W-:Y:S02]  /*11e0*/  IMAD.MOV.U32 R11, RZ, RZ, R16 ;  /* 0x000000ffff0b7224 */ /* 0x000fe400078e0010 */
[----:B------:R-:W-:Y:S01]  /*11f0*/  IMAD.MOV.U32 R8, RZ, RZ, R17 ;  /* 0x000000ffff087224 */ /* 0x000fe200078e0011 */
[----:B------:R-:W-:Y:S01]  /*1200*/  LOP3.LUT R0, R6, 0x7ff, RZ, 0xc0, !PT ;  /* 0x000007ff06007812 */ /* 0x000fe200078ec0ff */
[----:B------:R-:W-:-:S03]  /*1210*/  IMAD.MOV.U32 R4, RZ, RZ, RZ ;  /* 0x000000ffff047224 */ /* 0x000fc600078e00ff */
[----:B------:R-:W-:-:S13]  /*1220*/  ISETP.NE.AND P0, PT, R0, 0x7ff, PT ;  /* 0x000007ff0000780c */ /* 0x000fda0003f05270 */
[----:B------:R-:W-:Y:S05]  /*1230*/  @!P0 BRA `(.L_x_31) ;  /* 0x0000000800348947 */ /* 0x000fea0003800000 */
[----:B------:R-:W-:Y:S01]  /*1240*/  VIADD R2, R0, 0xfffffc00 ;  /* 0xfffffc0000027836 */ /* 0x000fe20000000000 */
[----:B------:R-:W-:-:S04]  /*1250*/  CS2R R18, SRZ ;  /* 0x0000000000127805 */ /* 0x000fc8000001ff00 */
[----:B------:R-:W-:Y:S02]  /*1260*/  SHF.R.U32.HI R0, RZ, 0x6, R2 ;  /* 0x00000006ff007819 */ /* 0x000fe40000011602 */
[----:B------:R-:W-:Y:S02]  /*1270*/  ISETP.GE.U32.AND P0, PT, R2, 0x80, PT ;  /* 0x000000800200780c */ /* 0x000fe40003f06070 */
[C---:B------:R-:W-:Y:S02]  /*1280*/  IADD3 R7, PT, PT, -R0.reuse, 0x13, RZ ;  /* 0x0000001300077810 */ /* 0x040fe40007ffe1ff */
[----:B------:R-:W-:Y:S02]  /*1290*/  IADD3 R15, PT, PT, -R0, 0xf, RZ ;  /* 0x0000000f000f7810 */ /* 0x000fe40007ffe1ff */
[----:B------:R-:W-:-:S04]  /*12a0*/  SEL R7, R7, 0x12, P0 ;  /* 0x0000001207077807 */ /* 0x000fc80000000000 */
[----:B------:R-:W-:-:S13]  /*12b0*/  ISETP.GE.AND P0, PT, R15, R7, PT ;  /* 0x000000070f00720c */ /* 0x000fda0003f06270 */
[----:B------:R-:W-:Y:S05]  /*12c0*/  @P0 BRA `(.L_x_32) ;  /* 0x00000000008c0947 */ /* 0x000fea0003800000 */
[----:B------:R-:W0:Y:S01]  /*12d0*/  LDC.64 R2, c[0x4][RZ] ;  /* 0x01000000ff027b82 */ /* 0x000e220000000a00 */
[C---:B------:R-:W-:Y:S01]  /*12e0*/  SHF.L.U64.HI R13, R11.reuse, 0xb, R8 ;  /* 0x0000000b0b0d7819 */ /* 0x040fe20000010208 */
[----:B------:R-:W-:Y:S01]  /*12f0*/  IMAD.SHL.U32 R11, R11, 0x800, RZ ;  /* 0x000008000b0b7824 */ /* 0x000fe200078e00ff */
[----:B------:R-:W-:Y:S01]  /*1300*/  IADD3 R14, PT, PT, RZ, -R0, -R7 ;  /* 0x80000000ff0e7210 */ /* 0x000fe20007ffe807 */
[----:B------:R-:W-:Y:S01]  /*1310*/  IMAD.MOV.U32 R12, RZ, RZ, RZ ;  /* 0x000000ffff0c7224 */ /* 0x000fe200078e00ff */
[----:B------:R-:W-:Y:S02]  /*1320*/  CS2R R18, SRZ ;  /* 0x0000000000127805 */ /* 0x000fe4000001ff00 */
[----:B------:R-:W-:Y:S01]  /*1330*/  LOP3.LUT R13, R13, 0x80000000, RZ, 0xfc, !PT ;  /* 0x800000000d0d7812 */ /* 0x000fe200078efcff */
[----:B------:R-:W1:Y:S01]  /*1340*/  LDCU.64 UR4, c[0x0][0x358] ;  /* 0x00006b00ff0477ac */ /* 0x000e620008000a00 */
[----:B------:R-:W-:-:S05]  /*1350*/  NOP ;  /* 0x0000000000007918 */ /* 0x000fca0000000000 */
.L_x_33:
[----:B0-----:R-:W-:-:S06]  /*1360*/  IMAD.WIDE R4, R15, 0x8, R2 ;  /* 0x000000080f047825 */ /* 0x001fcc00078e0202 */
[----:B-1----:R-:W2:Y:S01]  /*1370*/  LDG.E.64.CONSTANT R4, desc[UR4][R4.64] ;  /* 0x0000000404047981 */ /* 0x002ea2000c1e9b00 */
[----:B------:R-:W-:Y:S02]  /*1380*/  IMAD.MOV.U32 R8, RZ, RZ, R18 ;  /* 0x000000ffff087224 */ /* 0x000fe400078e0012 */
[----:B------:R-:W-:Y:S02]  /*1390*/  IMAD.MOV.U32 R9, RZ, RZ, R19 ;  /* 0x000000ffff097224 */ /* 0x000fe400078e0013 */
[----:B------:R-:W-:Y:S02]  /*13a0*/  VIADD R14, R14, 0x1 ;  /* 0x000000010e0e7836 */ /* 0x000fe40000000000 */
[----:B------:R-:W-:Y:S02]  /*13b0*/  VIADD R15, R15, 0x1 ;  /* 0x000000010f0f7836 */ /* 0x000fe40000000000 */
[----:B--2---:R-:W-:-:S04]  /*13c0*/  IMAD.WIDE.U32 R8, P2, R4, R11, R8 ;  /* 0x0000000b04087225 */ /* 0x004fc80007840008 */
[----:B------:R-:W-:Y:S02]  /*13d0*/  IMAD R19, R4, R13, RZ ;  /* 0x0000000d04137224 */ /* 0x000fe400078e02ff */
[CC--:B------:R-:W-:Y:S02]  /*13e0*/  IMAD R16, R5.reuse, R11.reuse, RZ ;  /* 0x0000000b05107224 */ /* 0x0c0fe400078e02ff */
[----:B------:R-:W-:Y:S01]  /*13f0*/  IMAD.HI.U32 R21, R5, R11, RZ ;  /* 0x0000000b05157227 */ /* 0x000fe200078e00ff */
[----:B------:R-:W-:-:S03]  /*1400*/  IADD3 R9, P0, PT, R19, R9, RZ ;  /* 0x0000000913097210 */ /* 0x000fc60007f1e0ff */
[----:B------:R-:W-:Y:S01]  /*1410*/  IMAD R19, R12, 0x8, R1 ;  /* 0x000000080c137824 */ /* 0x000fe200078e0201 */
[----:B------:R-:W-:Y:S01]  /*1420*/  IADD3 R9, P1, PT, R16, R9, RZ ;  /* 0x0000000910097210 */ /* 0x000fe20007f3e0ff */
[----:B------:R-:W-:-:S04]  /*1430*/  IMAD.HI.U32 R16, R4, R13, RZ ;  /* 0x0000000d04107227 */ /* 0x000fc800078e00ff */
[----:B------:R-:W-:Y:S01]  /*1440*/  IMAD.X R4, RZ, RZ, R16, P2 ;  /* 0x000000ffff047224 */ /* 0x000fe200010e0610 */
[----:B------:R0:W-:Y:S01]  /*1450*/  STL.64 [R19], R8 ;  /* 0x0000000813007387 */ /* 0x0001e20000100a00 */
[----:B------:R-:W-:-:S03]  /*1460*/  IMAD.HI.U32 R16, R5, R13, RZ ;  /* 0x0000000d05107227 */ /* 0x000fc600078e00ff */
[----:B------:R-:W-:Y:S01]  /*1470*/  IADD3.X R4, P0, PT, R21, R4, RZ, P0, !PT ;  /* 0x0000000415047210 */ /* 0x000fe2000071e4ff */
[----:B------:R-:W-:Y:S02]  /*1480*/  IMAD R5, R5, R13, RZ ;  /* 0x0000000d05057224 */ /* 0x000fe400078e02ff */
[----:B------:R-:W-:-:S03]  /*1490*/  VIADD R12, R12, 0x1 ;  /* 0x000000010c0c7836 */ /* 0x000fc60000000000 */
[----:B------:R-:W-:Y:S01]  /*14a0*/  IADD3.X R18, P1, PT, R5, R4, RZ, P1, !PT ;  /* 0x0000000405127210 */ /* 0x000fe20000f3e4ff */
[----:B------:R-:W-:Y:S01]  /*14b0*/  IMAD.X R4, RZ, RZ, R16, P0 ;  /* 0x000000ffff047224 */ /* 0x000fe200000e0610 */
[----:B------:R-:W-:-:S03]  /*14c0*/  ISETP.NE.AND P0, PT, R14, -0xf, PT ;  /* 0xfffffff10e00780c */ /* 0x000fc60003f05270 */
[----:B0-----:R-:W-:-:S10]  /*14d0*/  IMAD.X R19, RZ, RZ, R4, P1 ;  /* 0x000000ffff137224 */ /* 0x001fd400008e0604 */
[----:B------:R-:W-:Y:S05]  /*14e0*/  @P0 BRA `(.L_x_33) ;  /* 0xfffffffc009c0947 */ /* 0x000fea000383ffff */
[----:B------:R-:W-:-:S07]  /*14f0*/  IMAD.MOV.U32 R15, RZ, RZ, R7 ;  /* 0x000000ffff0f7224 */ /* 0x000fce00078e0007 */
.L_x_32:
[----:B------:R-:W-:Y:S01]  /*1500*/  LOP3.LUT P0, R21, R6, 0x3f, RZ, 0xc0, !PT ;  /* 0x0000003f06157812 */ /* 0x000fe2000780c0ff */
[----:B------:R-:W-:-:S04]  /*1510*/  IMAD.IADD R0, R0, 0x1, R15 ;  /* 0x0000000100007824 */ /* 0x000fc800078e020f */
[----:B------:R-:W-:-:S05]  /*1520*/  IMAD.U32 R23, R0, 0x8, R1 ;  /* 0x0000000800177824 */ /* 0x000fca00078e0001 */
[----:B------:R0:W-:Y:S04]  /*1530*/  STL.64 [R23+-0x78], R18 ;  /* 0xffff881217007387 */ /* 0x0001e80000100a00 */
[----:B------:R-:W2:Y:S04]  /*1540*/  @P0 LDL.64 R8, [R1+0x8] ;  /* 0x0000080001080983 */ /* 0x000ea80000100a00 */
[----:B------:R-:W3:Y:S04]  /*1550*/  LDL.64 R2, [R1+0x10] ;  /* 0x0000100001027983 */ /* 0x000ee80000100a00 */
[----:B------:R-:W4:Y:S01]  /*1560*/  LDL.64 R4, [R1+0x18] ;  /* 0x0000180001047983 */ /* 0x000f220000100a00 */
[----:B------:R-:W-:Y:S01]  /*1570*/  @P0 LOP3.LUT R0, R6, 0x3f, RZ, 0xc, !PT ;  /* 0x0000003f06000812 */ /* 0x000fe200078e0cff */
[----:B------:R-:W-:Y:S01]  /*1580*/  BSSY.RECONVERGENT B0, `(.L_x_34) ;  /* 0x0000034000007945 */ /* 0x000fe20003800200 */
[----:B--2---:R-:W-:-:S02]  /*1590*/  @P0 SHF.R.U64 R7, R8, 0x1, R9 ;  /* 0x0000000108070819 */ /* 0x004fc40000001209 */
[----:B------:R-:W-:Y:S02]  /*15a0*/  @P0 SHF.R.U32.HI R9, RZ, 0x1, R9 ;  /* 0x00000001ff090819 */ /* 0x000fe40000011609 */
[CC--:B---3--:R-:W-:Y:S02]  /*15b0*/  @P0 SHF.L.U32 R11, R2.reuse, R21.reuse, RZ ;  /* 0x00000015020b0219 */ /* 0x0c8fe400000006ff */
[----:B------:R-:W-:Y:S02]  /*15c0*/  @P0 SHF.R.U64 R6, R7, R0, R9 ;  /* 0x0000000007060219 */ /* 0x000fe40000001209 */
[--C-:B------:R-:W-:Y:S02]  /*15d0*/  @P0 SHF.R.U32.HI R15, RZ, 0x1, R3.reuse ;  /* 0x00000001ff0f0819 */ /* 0x100fe40000011603 */
[C-C-:B------:R-:W-:Y:S02]  /*15e0*/  @P0 SHF.R.U64 R13, R2.reuse, 0x1, R3.reuse ;  /* 0x00000001020d0819 */ /* 0x140fe40000001203 */
[----:B------:R-:W-:-:S02]  /*15f0*/  @P0 SHF.L.U64.HI R8, R2, R21, R3 ;  /* 0x0000001502080219 */ /* 0x000fc40000010203 */
[----:B------:R-:W-:Y:S02]  /*1600*/  @P0 SHF.R.U32.HI R7, RZ, R0, R9 ;  /* 0x00000000ff070219 */ /* 0x000fe40000011609 */
[----:B------:R-:W-:Y:S02]  /*1610*/  @P0 LOP3.LUT R2, R11, R6, RZ, 0xfc, !PT ;  /* 0x000000060b020212 */ /* 0x000fe400078efcff */
[----:B----4-:R-:W-:Y:S02]  /*1620*/  @P0 SHF.L.U32 R9, R4, R21, RZ ;  /* 0x0000001504090219 */ /* 0x010fe400000006ff */
[----:B------:R-:W-:Y:S02]  /*1630*/  @P0 SHF.R.U64 R12, R13, R0, R15 ;  /* 0x000000000d0c0219 */ /* 0x000fe4000000120f */
[----:B------:R-:W-:Y:S01]  /*1640*/  @P0 LOP3.LUT R3, R8, R7, RZ, 0xfc, !PT ;  /* 0x0000000708030212 */ /* 0x000fe200078efcff */
[----:B------:R-:W-:Y:S01]  /*1650*/  IMAD.SHL.U32 R8, R2, 0x4, RZ ;  /* 0x0000000402087824 */ /* 0x000fe200078e00ff */
[----:B------:R-:W-:-:S02]  /*1660*/  @P0 SHF.L.U64.HI R21, R4, R21, R5 ;  /* 0x0000001504150219 */ /* 0x000fc40000010205 */
[----:B------:R-:W-:Y:S02]  /*1670*/  @P0 LOP3.LUT R4, R9, R12, RZ, 0xfc, !PT ;  /* 0x0000000c09040212 */ /* 0x000fe400078efcff */
[----:B------:R-:W-:Y:S02]  /*1680*/  @P0 SHF.R.U32.HI R0, RZ, R0, R15 ;  /* 0x00000000ff000219 */ /* 0x000fe4000001160f */
[----:B------:R-:W-:Y:S02]  /*1690*/  SHF.L.U64.HI R9, R2, 0x2, R3 ;  /* 0x0000000202097819 */ /* 0x000fe40000010203 */
[----:B------:R-:W-:Y:S02]  /*16a0*/  @P0 LOP3.LUT R5, R21, R0, RZ, 0xfc, !PT ;  /* 0x0000000015050212 */ /* 0x000fe400078efcff */
[----:B------:R-:W-:Y:S02]  /*16b0*/  SHF.L.W.U32.HI R3, R3, 0x2, R4 ;  /* 0x0000000203037819 */ /* 0x000fe40000010e04 */
[----:B------:R-:W-:-:S02]  /*16c0*/  IADD3 RZ, P0, PT, RZ, -R8, RZ ;  /* 0x80000008ffff7210 */ /* 0x000fc40007f1e0ff */
[----:B------:R-:W-:Y:S02]  /*16d0*/  LOP3.LUT R0, RZ, R9, RZ, 0x33, !PT ;  /* 0x00000009ff007212 */ /* 0x000fe400078e33ff */
[----:B------:R-:W-:Y:S02]  /*16e0*/  SHF.L.W.U32.HI R4, R4, 0x2, R5 ;  /* 0x0000000204047819 */ /* 0x000fe40000010e05 */
[----:B------:R-:W-:Y:S02]  /*16f0*/  LOP3.LUT R6, RZ, R3, RZ, 0x33, !PT ;  /* 0x00000003ff067212 */ /* 0x000fe400078e33ff */
[----:B------:R-:W-:Y:S02]  /*1700*/  IADD3.X R2, P0, PT, RZ, R0, RZ, P0, !PT ;  /* 0x00000000ff027210 */ /* 0x000fe4000071e4ff */
[----:B------:R-:W-:Y:S02]  /*1710*/  LOP3.LUT R0, RZ, R4, RZ, 0x33, !PT ;  /* 0x00000004ff007212 */ /* 0x000fe400078e33ff */
[----:B------:R-:W-:-:S02]  /*1720*/  IADD3.X R6, P1, PT, RZ, R6, RZ, P0, !PT ;  /* 0x00000006ff067210 */ /* 0x000fc4000073e4ff */
[----:B------:R-:W-:-:S03]  /*1730*/  ISETP.GT.U32.AND P2, PT, R3, -0x1, PT ;  /* 0xffffffff0300780c */ /* 0x000fc60003f44070 */
[----:B------:R-:W-:Y:S01]  /*1740*/  IMAD.X R7, RZ, RZ, R0, P1 ;  /* 0x000000ffff077224 */ /* 0x000fe200008e0600 */
[----:B------:R-:W-:-:S04]  /*1750*/  ISETP.GT.AND.EX P0, PT, R4, -0x1, PT, P2 ;  /* 0xffffffff0400780c */ /* 0x000fc80003f04320 */
[----:B------:R-:W-:Y:S02]  /*1760*/  SEL R12, R4, R7, P0 ;  /* 0x00000007040c7207 */ /* 0x000fe40000000000 */
[----:B------:R-:W-:Y:S02]  /*1770*/  SEL R7, R3, R6, P0 ;  /* 0x0000000603077207 */ /* 0x000fe40000000000 */
[----:B------:R-:W-:Y:S02]  /*1780*/  ISETP.NE.U32.AND P1, PT, R12, RZ, PT ;  /* 0x000000ff0c00720c */ /* 0x000fe40003f25070 */
[----:B------:R-:W-:Y:S02]  /*1790*/  SEL R9, R9, R2, P0 ;  /* 0x0000000209097207 */ /* 0x000fe40000000000 */
[----:B------:R-:W-:Y:S01]  /*17a0*/  SEL R3, R7, R12, !P1 ;  /* 0x0000000c07037207 */ /* 0x000fe20004800000 */
[----:B------:R-:W-:-:S05]  /*17b0*/  @!P0 IMAD.MOV R8, RZ, RZ, -R8 ;  /* 0x000000ffff088224 */ /* 0x000fca00078e0a08 */
[----:B------:R-:W1:Y:S02]  /*17c0*/  FLO.U32 R3, R3 ;  /* 0x0000000300037300 */ /* 0x000e6400000e0000 */
[C---:B-1----:R-:W-:Y:S02]  /*17d0*/  IADD3 R6, PT, PT, -R3.reuse, 0x1f, RZ ;  /* 0x0000001f03067810 */ /* 0x042fe40007ffe1ff */
[----:B------:R-:W-:-:S03]  /*17e0*/  IADD3 R0, PT, PT, -R3, 0x3f, RZ ;  /* 0x0000003f03007810 */ /* 0x000fc60007ffe1ff */
[----:B------:R-:W-:-:S05]  /*17f0*/  @P1 IMAD.MOV R0, RZ, RZ, R6 ;  /* 0x000000ffff001224 */ /* 0x000fca00078e0206 */
[----:B------:R-:W-:-:S13]  /*1800*/  ISETP.NE.AND P1, PT, R0, RZ, PT ;  /* 0x000000ff0000720c */ /* 0x000fda0003f25270 */
[----:B0-----:R-:W-:Y:S05]  /*1810*/  @!P1 BRA `(.L_x_35) ;  /* 0x0000000000289947 */ /* 0x001fea0003800000 */
[----:B------:R-:W-:Y:S02]  /*1820*/  LOP3.LUT R2, R0, 0x3f, RZ, 0xc0, !PT ;  /* 0x0000003f00027812 */ /* 0x000fe400078ec0ff */
[--C-:B------:R-:W-:Y:S02]  /*1830*/  SHF.R.U64 R6, R8, 0x1, R9.reuse ;  /* 0x0000000108067819 */ /* 0x100fe40000001209 */
[----:B------:R-:W-:Y:S02]  /*1840*/  SHF.R.U32.HI R8, RZ, 0x1, R9 ;  /* 0x00000001ff087819 */ /* 0x000fe40000011609 */
[----:B------:R-:W-:Y:S02]  /*1850*/  LOP3.LUT R3, R0, 0x3f, RZ, 0xc, !PT ;  /* 0x0000003f00037812 */ /* 0x000fe400078e0cff */
[CC--:B------:R-:W-:Y:S02]  /*1860*/  SHF.L.U64.HI R12, R7.reuse, R2.reuse, R12 ;  /* 0x00000002070c7219 */ /* 0x0c0fe4000001020c */
[----:B------:R-:W-:-:S02]  /*1870*/  SHF.L.U32 R7, R7, R2, RZ ;  /* 0x0000000207077219 */ /* 0x000fc400000006ff */
[-CC-:B------:R-:W-:Y:S02]  /*1880*/  SHF.R.U64 R2, R6, R3.reuse, R8.reuse ;  /* 0x0000000306027219 */ /* 0x180fe40000001208 */
[----:B------:R-:W-:Y:S02]  /*1890*/  SHF.R.U32.HI R3, RZ, R3, R8 ;  /* 0x00000003ff037219 */ /* 0x000fe40000011608 */
[----:B------:R-:W-:Y:S02]  /*18a0*/  LOP3.LUT R7, R7, R2, RZ, 0xfc, !PT ;  /* 0x0000000207077212 */ /* 0x000fe400078efcff */
[----:B------:R-:W-:-:S07]  /*18b0*/  LOP3.LUT R12, R12, R3, RZ, 0xfc, !PT ;  /* 0x000000030c0c7212 */ /* 0x000fce00078efcff */
.L_x_35:
[----:B------:R-:W-:Y:S05]  /*18c0*/  BSYNC.RECONVERGENT B0 ;  /* 0x0000000000007941 */ /* 0x000fea0003800200 */
.L_x_34:
[----:B------:R-:W-:Y:S01]  /*18d0*/  IMAD.WIDE.U32 R8, R7, 0x2168c235, RZ ;  /* 0x2168c23507087825 */ /* 0x000fe200078e00ff */
[----:B------:R-:W-:-:S03]  /*18e0*/  SHF.R.U32.HI R5, RZ, 0x1e, R5 ;  /* 0x0000001eff057819 */ /* 0x000fc60000011605 */
[----:B------:R-:W-:Y:S01]  /*18f0*/  IMAD.MOV.U32 R2, RZ, RZ, R9 ;  /* 0x000000ffff027224 */ /* 0x000fe200078e0009 */
[----:B------:R-:W-:Y:S01]  /*1900*/  IADD3 RZ, P1, PT, R8, R8, RZ ;  /* 0x0000000808ff7210 */ /* 0x000fe20007f3e0ff */
[----:B------:R-:W-:Y:S01]  /*1910*/  IMAD.MOV.U32 R3, RZ, RZ, RZ ;  /* 0x000000ffff037224 */ /* 0x000fe200078e00ff */
[----:B------:R-:W-:Y:S01]  /*1920*/  LEA.HI R4, R4, R5, RZ, 0x1 ;  /* 0x0000000504047211 */ /* 0x000fe200078f08ff */
[----:B------:R-:W-:-:S04]  /*1930*/  IMAD.HI.U32 R6, R12, -0x36f0255e, RZ ;  /* 0xc90fdaa20c067827 */ /* 0x000fc800078e00ff */
[----:B------:R-:W-:-:S04]  /*1940*/  IMAD.WIDE.U32 R2, R7, -0x36f0255e, R2 ;  /* 0xc90fdaa207027825 */ /* 0x000fc800078e0002 */
[C---:B------:R-:W-:Y:S02]  /*1950*/  IMAD R7, R12.reuse, -0x36f0255e, RZ ;  /* 0xc90fdaa20c077824 */ /* 0x040fe400078e02ff */
[----:B------:R-:W-:-:S04]  /*1960*/  IMAD.WIDE.U32 R2, P2, R12, 0x2168c235, R2 ;  /* 0x2168c2350c027825 */ /* 0x000fc80007840002 */
[----:B------:R-:W-:Y:S01]  /*1970*/  IMAD.X R6, RZ, RZ, R6, P2 ;  /* 0x000000ffff067224 */ /* 0x000fe200010e0606 */
[----:B------:R-:W-:Y:S02]  /*1980*/  IADD3 R3, P2, PT, R7, R3, RZ ;  /* 0x0000000307037210 */ /* 0x000fe40007f5e0ff */
[----:B------:R-:W-:Y:S02]  /*1990*/  IADD3.X RZ, P1, PT, R2, R2, RZ, P1, !PT ;  /* 0x0000000202ff7210 */ /* 0x000fe40000f3e4ff */
[C---:B------:R-:W-:Y:S01]  /*19a0*/  ISETP.GT.U32.AND P3, PT, R3.reuse, RZ, PT ;  /* 0x000000ff0300720c */ /* 0x040fe20003f64070 */
[----:B------:R-:W-:Y:S01]  /*19b0*/  IMAD.X R6, RZ, RZ, R6, P2 ;  /* 0x000000ffff067224 */ /* 0x000fe200010e0606 */
[----:B------:R-:W-:-:S04]  /*19c0*/  IADD3.X R2, P2, PT, R3, R3, RZ, P1, !PT ;  /* 0x0000000303027210 */ /* 0x000fc80000f5e4ff */
[C---:B------:R-:W-:Y:S01]  /*19d0*/  ISETP.GT.AND.EX P1, PT, R6.reuse, RZ, PT, P3 ;  /* 0x000000ff0600720c */ /* 0x040fe20003f24330 */
[----:B------:R-:W-:-:S03]  /*19e0*/  IMAD.X R7, R6, 0x1, R6, P2 ;  /* 0x0000000106077824 */ /* 0x000fc600010e0606 */
[----:B------:R-:W-:Y:S02]  /*19f0*/  SEL R2, R2, R3, P1 ;  /* 0x0000000302027207 */ /* 0x000fe40000800000 */
[----:B------:R-:W-:Y:S02]  /*1a00*/  SEL R3, R7, R6, P1 ;  /* 0x0000000607037207 */ /* 0x000fe40000800000 */
[----:B------:R-:W-:Y:S02]  /*1a10*/  IADD3 R2, P2, PT, R2, 0x1, RZ ;  /* 0x0000000102027810 */ /* 0x000fe40007f5e0ff */
[----:B------:R-:W-:Y:S02]  /*1a20*/  SEL R7, RZ, 0xffffffff, !P1 ;  /* 0xffffffffff077807 */ /* 0x000fe40004800000 */
[----:B------:R-:W-:Y:S01]  /*1a30*/  LOP3.LUT P1, R17, R17, 0x80000000, RZ, 0xc0, !PT ;  /* 0x8000000011117812 */ /* 0x000fe2000782c0ff */
[----:B------:R-:W-:Y:S02]  /*1a40*/  IMAD.X R3, RZ, RZ, R3, P2 ;  /* 0x000000ffff037224 */ /* 0x000fe400010e0603 */
[----:B------:R-:W-:Y:S01]  /*1a50*/  IMAD.IADD R0, R7, 0x1, -R0 ;  /* 0x0000000107007824 */ /* 0x000fe200078e0a00 */
[----:B------:R-:W-:-:S02]  /*1a60*/  @!P0 LOP3.LUT R17, R17, 0x80000000, RZ, 0x3c, !PT ;  /* 0x8000000011118812 */ /* 0x000fc400078e3cff */
[----:B------:R-:W-:Y:S01]  /*1a70*/  SHF.R.U64 R2, R2, 0xa, R3 ;  /* 0x0000000a02027819 */ /* 0x000fe20000001203 */
[----:B------:R-:W-:-:S03]  /*1a80*/  IMAD.SHL.U32 R0, R0, 0x100000, RZ ;  /* 0x0010000000007824 */ /* 0x000fc600078e00ff */
[----:B------:R-:W-:-:S03]  /*1a90*/  IADD3 R2, P2, PT, R2, 0x1, RZ ;  /* 0x0000000102027810 */ /* 0x000fc60007f5e0ff */
[----:B------:R-:W-:Y:S01]  /*1aa0*/  @P1 IMAD.MOV R4, RZ, RZ, -R4 ;  /* 0x000000ffff041224 */ /* 0x000fe200078e0a04 */
[----:B------:R-:W-:-:S04]  /*1ab0*/  LEA.HI.X R3, R3, RZ, RZ, 0x16, P2 ;  /* 0x000000ff03037211 */ /* 0x000fc800010fb4ff */
[--C-:B------:R-:W-:Y:S02]  /*1ac0*/  SHF.R.U64 R2, R2, 0x1, R3.reuse ;  /* 0x0000000102027819 */ /* 0x100fe40000001203 */
[----:B------:R-:W-:Y:S02]  /*1ad0*/  SHF.R.U32.HI R3, RZ, 0x1, R3 ;  /* 0x00000001ff037819 */ /* 0x000fe40000011603 */
[----:B------:R-:W-:-:S04]  /*1ae0*/  IADD3 R11, P2, P3, RZ, RZ, R2 ;  /* 0x000000ffff0b7210 */ /* 0x000fc80007b5e002 */
[----:B------:R-:W-:-:S04]  /*1af0*/  IADD3.X R0, PT, PT, R0, 0x3fe00000, R3, P2, P3 ;  /* 0x3fe0000000007810 */ /* 0x000fc800017e6403 */
[----:B------:R-:W-:-:S07]  /*1b00*/  LOP3.LUT R8, R0, R17, RZ, 0xfc, !PT ;  /* 0x0000001100087212 */ /* 0x000fce00078efcff */
.L_x_31:
[----:B------:R-:W-:Y:S02]  /*1b10*/  IMAD.MOV.U32 R2, RZ, RZ, R11 ;  /* 0x000000ffff027224 */ /* 0x000fe400078e000b */
[----:B------:R-:W-:Y:S02]  /*1b20*/  IMAD.MOV.U32 R11, RZ, RZ, 0x0 ;  /* 0x00000000ff0b7424 */ /* 0x000fe400078e00ff */
[----:B------:R-:W-:Y:S02]  /*1b30*/  IMAD.MOV.U32 R0, RZ, RZ, R4 ;  /* 0x000000ffff007224 */ /* 0x000fe400078e0004 */
[----:B------:R-:W-:Y:S01]  /*1b40*/  IMAD.MOV.U32 R3, RZ, RZ, R8 ;  /* 0x000000ffff037224 */ /* 0x000fe200078e0008 */
[----:B------:R-:W-:Y:S06]  /*1b50*/  RET.REL.NODEC R10 `(_Z6calcEzPdS_S_iiiiidddd) ;  /* 0xffffffe40a287950 */ /* 0x000fec0003c3ffff */
.L_x_36:
        /* <DEDUP_REMOVED lines=10> */
.L_x_39:


//--------------------- .nv.global.init           --------------------------
	.section	.nv.global.init,"aw",@progbits
	.align	16
.nv.global.init:
	.type		__cudart_sin_cos_coeffs,@object
	.size		__cudart_sin_cos_coeffs,(__cudart_i2opi_d - __cudart_sin_cos_coeffs)
__cudart_sin_cos_coeffs:
        /*0000*/ 	.byte	0x46, 0xd2, 0xb0, 0x2c, 0xf1, 0xe5, 0x5a, 0xbe, 0x92, 0xe3, 0xac, 0x69, 0xe3, 0x1d, 0xc7, 0x3e
        /*0010*/ 	.byte	0xa1, 0x62, 0xdb, 0x19, 0xa0, 0x01, 0x2a, 0xbf, 0x18, 0x08, 0x11, 0x11, 0x11, 0x11, 0x81, 0x3f
        /*0020*/ 	.byte	0x54, 0x55, 0x55, 0x55, 0x55, 0x55, 0xc5, 0xbf, 0x00, 0x00, 0x00, 0x00, 0x00, 0x00, 0x00, 0x00
        /*0030*/ 	.byte	0x00, 0x00, 0x00, 0x00, 0x00, 0x00, 0x00, 0x00, 0x64, 0x81, 0xfd, 0x20, 0x83, 0xff, 0xa8, 0xbd
        /*0040*/ 	.byte	0x28, 0x85, 0xef, 0xc1, 0xa7, 0xee, 0x21, 0x3e, 0xd9, 0xe6, 0x06, 0x8e, 0x4f, 0x7e, 0x92, 0xbe
        /*0050*/ 	.byte	0xe9, 0xbc, 0xdd, 0x19, 0xa0, 0x01, 0xfa, 0x3e, 0x47, 0x5d, 0xc1, 0x16, 0x6c, 0xc1, 0x56, 0xbf
        /*0060*/ 	.byte	0x51, 0x55, 0x55, 0x55, 0x55, 0x55, 0xa5, 0x3f, 0x00, 0x00, 0x00, 0x00, 0x00, 0x00, 0xe0, 0xbf
        /*0070*/ 	.byte	0x00, 0x00, 0x00, 0x00, 0x00, 0x00, 0xf0, 0x3f, 0x00, 0x00, 0x00, 0x00, 0x00, 0x00, 0x00, 0x00
	.type		__cudart_i2opi_d,@object
	.size		__cudart_i2opi_d,(.L_0 - __cudart_i2opi_d)
__cudart_i2opi_d:
        /* <DEDUP_REMOVED lines=9> */
.L_0:


//--------------------- .nv.shared.reserved.0     --------------------------
	.section	.nv.shared.reserved.0,"aw",@nobits
	.weak		__nv_reservedSMEM_offset_0_alias
	.size		__nv_reservedSMEM_offset_0_alias, 0, 64
	.other		__nv_reservedSMEM_offset_0_alias,@"STO_CUDA_RESERVED_SHARED STV_DEFAULT"
__nv_reservedSMEM_offset_0_alias:
	.zero		0
	.zero		64


//--------------------- .nv.shared._Z14calcUpBoundaryPdiiiddd --------------------------
	.section	.nv.shared._Z14calcUpBoundaryPdiiiddd,"aw",@nobits
	.sectionflags	@""
	.align	8
.nv.shared._Z14calcUpBoundaryPdiiiddd:
	.zero		1568


//--------------------- .nv.shared._Z16calcDownBoundaryPdiiiddd --------------------------
	.section	.nv.shared._Z16calcDownBoundaryPdiiiddd,"aw",@nobits
	.sectionflags	@""
	.align	8
.nv.shared._Z16calcDownBoundaryPdiiiddd:
	.zero		1568


//--------------------- .nv.shared._Z17calcRightBoundaryPdiiiddd --------------------------
	.section	.nv.shared._Z17calcRightBoundaryPdiiiddd,"aw",@nobits
	.sectionflags	@""
	.align	8
.nv.shared._Z17calcRightBoundaryPdiiiddd:
	.zero		1568


//--------------------- .nv.shared._Z16calcLeftBoundaryPdiiiddd --------------------------
	.section	.nv.shared._Z16calcLeftBoundaryPdiiiddd,"aw",@nobits
	.sectionflags	@""
	.align	8
.nv.shared._Z16calcLeftBoundaryPdiiiddd:
	.zero		1568


//--------------------- .nv.shared._Z5calcHPdS_S_iiiddd --------------------------
	.section	.nv.shared._Z5calcHPdS_S_iiiddd,"aw",@nobits
	.sectionflags	@""
	.align	8
.nv.shared._Z5calcHPdS_S_iiiddd:
	.zero		9736


//--------------------- .nv.shared._Z6calcEzPdS_S_iiiiidddd --------------------------
	.section	.nv.shared._Z6calcEzPdS_S_iiiiidddd,"aw",@nobits
	.sectionflags	@""
	.align	8
.nv.shared._Z6calcEzPdS_S_iiiiidddd:
	.zero		18448


//--------------------- .nv.constant0._Z10calcCornerPdiiid --------------------------
	.section	.nv.constant0._Z10calcCornerPdiiid,"a",@progbits
	.sectionflags	@""
	.align	4
.nv.constant0._Z10calcCornerPdiiid:
	.zero		928


//--------------------- .nv.constant0._Z14calcUpBoundaryPdiiiddd --------------------------
	.section	.nv.constant0._Z14calcUpBoundaryPdiiiddd,"a",@progbits
	.sectionflags	@""
	.align	4
.nv.constant0._Z14calcUpBoundaryPdiiiddd:
	.zero		944


//--------------------- .nv.constant0._Z16calcDownBoundaryPdiiiddd --------------------------
	.section	.nv.constant0._Z16calcDownBoundaryPdiiiddd,"a",@progbits
	.sectionflags	@""
	.align	4
.nv.constant0._Z16calcDownBoundaryPdiiiddd:
	.zero		944


//--------------------- .nv.constant0._Z17calcRightBoundaryPdiiiddd --------------------------
	.section	.nv.constant0._Z17calcRightBoundaryPdiiiddd,"a",@progbits
	.sectionflags	@""
	.align	4
.nv.constant0._Z17calcRightBoundaryPdiiiddd:
	.zero		944


//--------------------- .nv.constant0._Z16calcLeftBoundaryPdiiiddd --------------------------
	.section	.nv.constant0._Z16calcLeftBoundaryPdiiiddd,"a",@progbits
	.sectionflags	@""
	.align	4
.nv.constant0._Z16calcLeftBoundaryPdiiiddd:
	.zero		944


//--------------------- .nv.constant0._Z5calcHPdS_S_iiiddd --------------------------
	.section	.nv.constant0._Z5calcHPdS_S_iiiddd,"a",@progbits
	.sectionflags	@""
	.align	4
.nv.constant0._Z5calcHPdS_S_iiiddd:
	.zero		960


//--------------------- .nv.constant0._Z6calcEzPdS_S_iiiiidddd --------------------------
	.section	.nv.constant0._Z6calcEzPdS_S_iiiiidddd,"a",@progbits
	.sectionflags	@""
	.align	4
.nv.constant0._Z6calcEzPdS_S_iiiiidddd:
	.zero		976


//--------------------- SYMBOLS --------------------------

	.type		.nv.reservedSmem.offset0,@object
	.size		.nv.reservedSmem.offset0,0x4
	.type		.nv.reservedSmem.cap,@object
	.size		.nv.reservedSmem.cap,0x4
